//
// Generated by NVIDIA NVVM Compiler
//
// Compiler Build ID: CL-36424714
// Cuda compilation tools, release 13.0, V13.0.88
// Based on NVVM 20.0.0
//

.version 9.0
.target sm_100
.address_size 64

	// .globl	_Z6kernelPcPiPs
.extern .func  (.param .b64 func_retval0) malloc
(
	.param .b64 malloc_param_0
)
;
.extern .func free
(
	.param .b64 free_param_0
)
;
.const .align 1 .b8 matrixDev[10000];

.visible .entry _Z6kernelPcPiPs(
	.param .u64 .ptr .align 1 _Z6kernelPcPiPs_param_0,
	.param .u64 .ptr .align 1 _Z6kernelPcPiPs_param_1,
	.param .u64 .ptr .align 1 _Z6kernelPcPiPs_param_2
)
{
	.reg .pred 	%p<83>;
	.reg .b16 	%rs<280>;
	.reg .b32 	%r<373>;
	.reg .b64 	%rd<226>;

	ld.param.u64 	%rd12, [_Z6kernelPcPiPs_param_0];
	ld.param.u64 	%rd13, [_Z6kernelPcPiPs_param_1];
	ld.param.u64 	%rd11, [_Z6kernelPcPiPs_param_2];
	cvta.to.global.u64 	%rd1, %rd12;
	cvta.to.global.u64 	%rd2, %rd13;
	mov.u32 	%r135, %tid.x;
	mov.u32 	%r136, %ctaid.x;
	mov.u32 	%r1, %ntid.x;
	mad.lo.s32 	%r316, %r136, %r1, %r135;
	ld.global.u32 	%r3, [%rd2];
	mul.lo.s32 	%r4, %r3, %r3;
	setp.ge.s32 	%p1, %r316, %r4;
	@%p1 bra 	$L__BB0_63;
	mov.u32 	%r137, %nctaid.x;
	mul.lo.s32 	%r5, %r1, %r137;
	cvta.to.global.u64 	%rd3, %rd11;
$L__BB0_2:
	div.s32 	%r8, %r316, %r3;
	mul.lo.s32 	%r138, %r8, %r3;
	sub.s32 	%r7, %r316, %r138;
	ld.global.u32 	%r9, [%rd2];
	add.s32 	%r10, %r9, -1;
	mul.lo.s32 	%r139, %r10, %r10;
	cvt.u64.u32 	%rd14, %r139;
	{ // callseq 0, 0
	.param .b64 param0;
	st.param.b64 	[param0], %rd14;
	.param .b64 retval0;
	call.uni (retval0), 
	malloc, 
	(
	param0
	);
	ld.param.b64 	%rd15, [retval0];
	} // callseq 0
	setp.lt.s32 	%p2, %r9, 1;
	@%p2 bra 	$L__BB0_46;
	and.b32  	%r11, %r9, 7;
	add.s32 	%r12, %r11, -1;
	and.b32  	%r13, %r9, 3;
	and.b32  	%r14, %r9, 2147483640;
	and.b32  	%r15, %r9, 1;
	neg.s32 	%r16, %r7;
	mov.b32 	%r343, 0;
	mov.u32 	%r318, %r343;
$L__BB0_4:
	setp.eq.s32 	%p3, %r318, %r8;
	@%p3 bra 	$L__BB0_45;
	setp.lt.u32 	%p4, %r9, 8;
	mul.lo.s32 	%r19, %r318, %r9;
	mul.lo.s32 	%r20, %r343, %r10;
	mov.b32 	%r323, 0;
	mov.u32 	%r338, %r323;
	@%p4 bra 	$L__BB0_24;
	cvt.u64.u32 	%rd16, %r19;
	add.s64 	%rd17, %rd1, %rd16;
	add.s64 	%rd225, %rd17, 3;
	mov.b32 	%r323, 0;
	mov.u32 	%r319, %r16;
	mov.u32 	%r320, %r19;
	mov.u32 	%r322, %r323;
$L__BB0_7:
	.pragma "nounroll";
	setp.eq.s32 	%p5, %r319, 0;
	@%p5 bra 	$L__BB0_9;
	cvt.u64.u32 	%rd18, %r320;
	add.s64 	%rd19, %rd1, %rd18;
	ld.global.u8 	%rs37, [%rd19];
	add.s32 	%r143, %r323, %r20;
	cvt.s64.s32 	%rd20, %r143;
	add.s64 	%rd21, %rd15, %rd20;
	st.u8 	[%rd21], %rs37;
	add.s32 	%r323, %r323, 1;
$L__BB0_9:
	add.s32 	%r144, %r322, 1;
	setp.eq.s32 	%p6, %r144, %r7;
	@%p6 bra 	$L__BB0_11;
	ld.global.u8 	%rs38, [%rd225+-2];
	add.s32 	%r145, %r323, %r20;
	cvt.s64.s32 	%rd22, %r145;
	add.s64 	%rd23, %rd15, %rd22;
	st.u8 	[%rd23], %rs38;
	add.s32 	%r323, %r323, 1;
$L__BB0_11:
	add.s32 	%r146, %r322, 2;
	setp.eq.s32 	%p7, %r146, %r7;
	@%p7 bra 	$L__BB0_13;
	ld.global.u8 	%rs39, [%rd225+-1];
	add.s32 	%r147, %r323, %r20;
	cvt.s64.s32 	%rd24, %r147;
	add.s64 	%rd25, %rd15, %rd24;
	st.u8 	[%rd25], %rs39;
	add.s32 	%r323, %r323, 1;
$L__BB0_13:
	add.s32 	%r148, %r322, 3;
	setp.eq.s32 	%p8, %r148, %r7;
	@%p8 bra 	$L__BB0_15;
	ld.global.u8 	%rs40, [%rd225];
	add.s32 	%r149, %r323, %r20;
	cvt.s64.s32 	%rd26, %r149;
	add.s64 	%rd27, %rd15, %rd26;
	st.u8 	[%rd27], %rs40;
	add.s32 	%r323, %r323, 1;
$L__BB0_15:
	add.s32 	%r150, %r322, 4;
	setp.eq.s32 	%p9, %r150, %r7;
	@%p9 bra 	$L__BB0_17;
	ld.global.u8 	%rs41, [%rd225+1];
	add.s32 	%r151, %r323, %r20;
	cvt.s64.s32 	%rd28, %r151;
	add.s64 	%rd29, %rd15, %rd28;
	st.u8 	[%rd29], %rs41;
	add.s32 	%r323, %r323, 1;
$L__BB0_17:
	add.s32 	%r152, %r322, 5;
	setp.eq.s32 	%p10, %r152, %r7;
	@%p10 bra 	$L__BB0_19;
	ld.global.u8 	%rs42, [%rd225+2];
	add.s32 	%r153, %r323, %r20;
	cvt.s64.s32 	%rd30, %r153;
	add.s64 	%rd31, %rd15, %rd30;
	st.u8 	[%rd31], %rs42;
	add.s32 	%r323, %r323, 1;
$L__BB0_19:
	add.s32 	%r154, %r322, 6;
	setp.eq.s32 	%p11, %r154, %r7;
	@%p11 bra 	$L__BB0_21;
	ld.global.u8 	%rs43, [%rd225+3];
	add.s32 	%r155, %r323, %r20;
	cvt.s64.s32 	%rd32, %r155;
	add.s64 	%rd33, %rd15, %rd32;
	st.u8 	[%rd33], %rs43;
	add.s32 	%r323, %r323, 1;
$L__BB0_21:
	add.s32 	%r156, %r322, 7;
	setp.eq.s32 	%p12, %r156, %r7;
	@%p12 bra 	$L__BB0_23;
	ld.global.u8 	%rs44, [%rd225+4];
	add.s32 	%r157, %r323, %r20;
	cvt.s64.s32 	%rd34, %r157;
	add.s64 	%rd35, %rd15, %rd34;
	st.u8 	[%rd35], %rs44;
	add.s32 	%r323, %r323, 1;
$L__BB0_23:
	add.s32 	%r322, %r322, 8;
	add.s32 	%r320, %r320, 8;
	add.s32 	%r319, %r319, 8;
	add.s64 	%rd225, %rd225, 8;
	setp.ne.s32 	%p13, %r322, %r14;
	mov.u32 	%r338, %r14;
	@%p13 bra 	$L__BB0_7;
$L__BB0_24:
	setp.eq.s32 	%p14, %r11, 0;
	@%p14 bra 	$L__BB0_44;
	setp.lt.u32 	%p15, %r12, 3;
	@%p15 bra 	$L__BB0_35;
	setp.eq.s32 	%p16, %r338, %r7;
	@%p16 bra 	$L__BB0_28;
	add.s32 	%r158, %r338, %r19;
	cvt.u64.u32 	%rd36, %r158;
	add.s64 	%rd37, %rd1, %rd36;
	ld.global.u8 	%rs45, [%rd37];
	add.s32 	%r159, %r323, %r20;
	cvt.s64.s32 	%rd38, %r159;
	add.s64 	%rd39, %rd15, %rd38;
	st.u8 	[%rd39], %rs45;
	add.s32 	%r323, %r323, 1;
$L__BB0_28:
	add.s32 	%r160, %r338, 1;
	setp.eq.s32 	%p17, %r160, %r7;
	cvt.u64.u32 	%rd40, %r19;
	cvt.u64.u32 	%rd41, %r338;
	add.s64 	%rd42, %rd41, %rd40;
	add.s64 	%rd8, %rd1, %rd42;
	@%p17 bra 	$L__BB0_30;
	ld.global.u8 	%rs46, [%rd8+1];
	add.s32 	%r161, %r323, %r20;
	cvt.s64.s32 	%rd43, %r161;
	add.s64 	%rd44, %rd15, %rd43;
	st.u8 	[%rd44], %rs46;
	add.s32 	%r323, %r323, 1;
$L__BB0_30:
	add.s32 	%r162, %r338, 2;
	setp.eq.s32 	%p18, %r162, %r7;
	@%p18 bra 	$L__BB0_32;
	ld.global.u8 	%rs47, [%rd8+2];
	add.s32 	%r163, %r323, %r20;
	cvt.s64.s32 	%rd45, %r163;
	add.s64 	%rd46, %rd15, %rd45;
	st.u8 	[%rd46], %rs47;
	add.s32 	%r323, %r323, 1;
$L__BB0_32:
	add.s32 	%r164, %r338, 3;
	setp.eq.s32 	%p19, %r164, %r7;
	@%p19 bra 	$L__BB0_34;
	ld.global.u8 	%rs48, [%rd8+3];
	add.s32 	%r165, %r323, %r20;
	cvt.s64.s32 	%rd47, %r165;
	add.s64 	%rd48, %rd15, %rd47;
	st.u8 	[%rd48], %rs48;
	add.s32 	%r323, %r323, 1;
$L__BB0_34:
	add.s32 	%r338, %r338, 4;
$L__BB0_35:
	setp.eq.s32 	%p20, %r13, 0;
	@%p20 bra 	$L__BB0_44;
	setp.eq.s32 	%p21, %r13, 1;
	@%p21 bra 	$L__BB0_42;
	setp.eq.s32 	%p22, %r338, %r7;
	@%p22 bra 	$L__BB0_39;
	add.s32 	%r166, %r338, %r19;
	cvt.u64.u32 	%rd49, %r166;
	add.s64 	%rd50, %rd1, %rd49;
	ld.global.u8 	%rs49, [%rd50];
	add.s32 	%r167, %r323, %r20;
	cvt.s64.s32 	%rd51, %r167;
	add.s64 	%rd52, %rd15, %rd51;
	st.u8 	[%rd52], %rs49;
	add.s32 	%r323, %r323, 1;
$L__BB0_39:
	add.s32 	%r168, %r338, 1;
	setp.eq.s32 	%p23, %r168, %r7;
	@%p23 bra 	$L__BB0_41;
	cvt.u64.u32 	%rd53, %r19;
	cvt.u64.u32 	%rd54, %r338;
	add.s64 	%rd55, %rd54, %rd53;
	add.s64 	%rd56, %rd1, %rd55;
	ld.global.u8 	%rs50, [%rd56+1];
	add.s32 	%r169, %r323, %r20;
	cvt.s64.s32 	%rd57, %r169;
	add.s64 	%rd58, %rd15, %rd57;
	st.u8 	[%rd58], %rs50;
	add.s32 	%r323, %r323, 1;
$L__BB0_41:
	add.s32 	%r338, %r338, 2;
$L__BB0_42:
	setp.eq.s32 	%p24, %r15, 0;
	setp.eq.s32 	%p25, %r338, %r7;
	or.pred  	%p26, %p24, %p25;
	@%p26 bra 	$L__BB0_44;
	add.s32 	%r170, %r338, %r19;
	cvt.u64.u32 	%rd59, %r170;
	add.s64 	%rd60, %rd1, %rd59;
	ld.global.u8 	%rs51, [%rd60];
	add.s32 	%r171, %r323, %r20;
	cvt.s64.s32 	%rd61, %r171;
	add.s64 	%rd62, %rd15, %rd61;
	st.u8 	[%rd62], %rs51;
$L__BB0_44:
	add.s32 	%r343, %r343, 1;
$L__BB0_45:
	add.s32 	%r318, %r318, 1;
	setp.eq.s32 	%p27, %r318, %r9;
	@%p27 bra 	$L__BB0_46;
	bra.uni 	$L__BB0_4;
$L__BB0_46:
	setp.lt.s32 	%p28, %r9, 2;
	mov.b16 	%rs279, 1;
	@%p28 bra 	$L__BB0_48;
	cvt.u16.u32 	%rs1, %r9;
	mov.b32 	%r344, 0;
	mov.b16 	%rs279, 1;
	mov.b16 	%rs264, 0;
	mov.u16 	%rs265, %rs264;
	bra.uni 	$L__BB0_65;
$L__BB0_48:
	setp.lt.s32 	%p72, %r9, 2;
	@%p72 bra 	$L__BB0_62;
	add.s32 	%r283, %r9, -2;
	and.b32  	%r67, %r10, 15;
	setp.lt.u32 	%p73, %r283, 15;
	mov.b32 	%r370, 0;
	@%p73 bra 	$L__BB0_52;
	and.b32  	%r370, %r10, -16;
	mov.b32 	%r369, 0;
$L__BB0_51:
	.pragma "nounroll";
	mul.lo.s32 	%r285, %r369, %r9;
	cvt.s64.s32 	%rd131, %r285;
	add.s64 	%rd132, %rd15, %rd131;
	ld.u8 	%rs204, [%rd132];
	mul.lo.s16 	%rs205, %rs204, %rs279;
	mad.lo.s32 	%r286, %r369, %r10, %r10;
	cvt.s64.s32 	%rd133, %r286;
	cvt.s64.s32 	%rd134, %r369;
	add.s64 	%rd135, %rd133, %rd134;
	add.s64 	%rd136, %rd15, %rd135;
	ld.u8 	%rs206, [%rd136+1];
	mul.lo.s16 	%rs207, %rs206, %rs205;
	add.s32 	%r287, %r286, %r10;
	cvt.s64.s32 	%rd137, %r287;
	add.s64 	%rd138, %rd137, %rd134;
	add.s64 	%rd139, %rd15, %rd138;
	ld.u8 	%rs208, [%rd139+2];
	mul.lo.s16 	%rs209, %rs208, %rs207;
	add.s32 	%r288, %r287, %r10;
	cvt.s64.s32 	%rd140, %r288;
	add.s64 	%rd141, %rd140, %rd134;
	add.s64 	%rd142, %rd15, %rd141;
	ld.u8 	%rs210, [%rd142+3];
	mul.lo.s16 	%rs211, %rs210, %rs209;
	add.s32 	%r289, %r288, %r10;
	cvt.s64.s32 	%rd143, %r289;
	add.s64 	%rd144, %rd143, %rd134;
	add.s64 	%rd145, %rd15, %rd144;
	ld.u8 	%rs212, [%rd145+4];
	mul.lo.s16 	%rs213, %rs212, %rs211;
	add.s32 	%r290, %r289, %r10;
	cvt.s64.s32 	%rd146, %r290;
	add.s64 	%rd147, %rd146, %rd134;
	add.s64 	%rd148, %rd15, %rd147;
	ld.u8 	%rs214, [%rd148+5];
	mul.lo.s16 	%rs215, %rs214, %rs213;
	add.s32 	%r291, %r290, %r10;
	cvt.s64.s32 	%rd149, %r291;
	add.s64 	%rd150, %rd149, %rd134;
	add.s64 	%rd151, %rd15, %rd150;
	ld.u8 	%rs216, [%rd151+6];
	mul.lo.s16 	%rs217, %rs216, %rs215;
	add.s32 	%r292, %r291, %r10;
	cvt.s64.s32 	%rd152, %r292;
	add.s64 	%rd153, %rd152, %rd134;
	add.s64 	%rd154, %rd15, %rd153;
	ld.u8 	%rs218, [%rd154+7];
	mul.lo.s16 	%rs219, %rs218, %rs217;
	add.s32 	%r293, %r292, %r10;
	cvt.s64.s32 	%rd155, %r293;
	add.s64 	%rd156, %rd155, %rd134;
	add.s64 	%rd157, %rd15, %rd156;
	ld.u8 	%rs220, [%rd157+8];
	mul.lo.s16 	%rs221, %rs220, %rs219;
	add.s32 	%r294, %r293, %r10;
	cvt.s64.s32 	%rd158, %r294;
	add.s64 	%rd159, %rd158, %rd134;
	add.s64 	%rd160, %rd15, %rd159;
	ld.u8 	%rs222, [%rd160+9];
	mul.lo.s16 	%rs223, %rs222, %rs221;
	add.s32 	%r295, %r294, %r10;
	cvt.s64.s32 	%rd161, %r295;
	add.s64 	%rd162, %rd161, %rd134;
	add.s64 	%rd163, %rd15, %rd162;
	ld.u8 	%rs224, [%rd163+10];
	mul.lo.s16 	%rs225, %rs224, %rs223;
	add.s32 	%r296, %r295, %r10;
	cvt.s64.s32 	%rd164, %r296;
	add.s64 	%rd165, %rd164, %rd134;
	add.s64 	%rd166, %rd15, %rd165;
	ld.u8 	%rs226, [%rd166+11];
	mul.lo.s16 	%rs227, %rs226, %rs225;
	add.s32 	%r297, %r296, %r10;
	cvt.s64.s32 	%rd167, %r297;
	add.s64 	%rd168, %rd167, %rd134;
	add.s64 	%rd169, %rd15, %rd168;
	ld.u8 	%rs228, [%rd169+12];
	mul.lo.s16 	%rs229, %rs228, %rs227;
	add.s32 	%r298, %r297, %r10;
	cvt.s64.s32 	%rd170, %r298;
	add.s64 	%rd171, %rd170, %rd134;
	add.s64 	%rd172, %rd15, %rd171;
	ld.u8 	%rs230, [%rd172+13];
	mul.lo.s16 	%rs231, %rs230, %rs229;
	add.s32 	%r299, %r298, %r10;
	cvt.s64.s32 	%rd173, %r299;
	add.s64 	%rd174, %rd173, %rd134;
	add.s64 	%rd175, %rd15, %rd174;
	ld.u8 	%rs232, [%rd175+14];
	mul.lo.s16 	%rs233, %rs232, %rs231;
	add.s32 	%r300, %r299, %r10;
	cvt.s64.s32 	%rd176, %r300;
	add.s64 	%rd177, %rd176, %rd134;
	add.s64 	%rd178, %rd15, %rd177;
	ld.u8 	%rs234, [%rd178+15];
	mul.lo.s16 	%rs279, %rs234, %rs233;
	add.s32 	%r369, %r369, 16;
	setp.ne.s32 	%p74, %r369, %r370;
	@%p74 bra 	$L__BB0_51;
$L__BB0_52:
	setp.eq.s32 	%p75, %r67, 0;
	@%p75 bra 	$L__BB0_62;
	and.b32  	%r127, %r10, 7;
	setp.lt.u32 	%p76, %r67, 8;
	@%p76 bra 	$L__BB0_55;
	mul.lo.s32 	%r301, %r370, %r9;
	cvt.s64.s32 	%rd179, %r301;
	add.s64 	%rd180, %rd15, %rd179;
	ld.u8 	%rs236, [%rd180];
	mul.lo.s16 	%rs237, %rs236, %rs279;
	mad.lo.s32 	%r302, %r370, %r10, %r10;
	cvt.s64.s32 	%rd181, %r302;
	cvt.s64.s32 	%rd182, %r370;
	add.s64 	%rd183, %rd181, %rd182;
	add.s64 	%rd184, %rd15, %rd183;
	ld.u8 	%rs238, [%rd184+1];
	mul.lo.s16 	%rs239, %rs238, %rs237;
	add.s32 	%r303, %r302, %r10;
	cvt.s64.s32 	%rd185, %r303;
	add.s64 	%rd186, %rd185, %rd182;
	add.s64 	%rd187, %rd15, %rd186;
	ld.u8 	%rs240, [%rd187+2];
	mul.lo.s16 	%rs241, %rs240, %rs239;
	add.s32 	%r304, %r303, %r10;
	cvt.s64.s32 	%rd188, %r304;
	add.s64 	%rd189, %rd188, %rd182;
	add.s64 	%rd190, %rd15, %rd189;
	ld.u8 	%rs242, [%rd190+3];
	mul.lo.s16 	%rs243, %rs242, %rs241;
	add.s32 	%r305, %r304, %r10;
	cvt.s64.s32 	%rd191, %r305;
	add.s64 	%rd192, %rd191, %rd182;
	add.s64 	%rd193, %rd15, %rd192;
	ld.u8 	%rs244, [%rd193+4];
	mul.lo.s16 	%rs245, %rs244, %rs243;
	add.s32 	%r306, %r305, %r10;
	cvt.s64.s32 	%rd194, %r306;
	add.s64 	%rd195, %rd194, %rd182;
	add.s64 	%rd196, %rd15, %rd195;
	ld.u8 	%rs246, [%rd196+5];
	mul.lo.s16 	%rs247, %rs246, %rs245;
	add.s32 	%r307, %r306, %r10;
	cvt.s64.s32 	%rd197, %r307;
	add.s64 	%rd198, %rd197, %rd182;
	add.s64 	%rd199, %rd15, %rd198;
	ld.u8 	%rs248, [%rd199+6];
	mul.lo.s16 	%rs249, %rs248, %rs247;
	add.s32 	%r308, %r307, %r10;
	cvt.s64.s32 	%rd200, %r308;
	add.s64 	%rd201, %rd200, %rd182;
	add.s64 	%rd202, %rd15, %rd201;
	ld.u8 	%rs250, [%rd202+7];
	mul.lo.s16 	%rs279, %rs250, %rs249;
	add.s32 	%r370, %r370, 8;
$L__BB0_55:
	setp.eq.s32 	%p77, %r127, 0;
	@%p77 bra 	$L__BB0_62;
	and.b32  	%r130, %r10, 3;
	setp.lt.u32 	%p78, %r127, 4;
	@%p78 bra 	$L__BB0_58;
	mul.lo.s32 	%r309, %r370, %r9;
	cvt.s64.s32 	%rd203, %r309;
	add.s64 	%rd204, %rd15, %rd203;
	ld.u8 	%rs252, [%rd204];
	mul.lo.s16 	%rs253, %rs252, %rs279;
	mad.lo.s32 	%r310, %r370, %r10, %r10;
	cvt.s64.s32 	%rd205, %r310;
	cvt.s64.s32 	%rd206, %r370;
	add.s64 	%rd207, %rd205, %rd206;
	add.s64 	%rd208, %rd15, %rd207;
	ld.u8 	%rs254, [%rd208+1];
	mul.lo.s16 	%rs255, %rs254, %rs253;
	add.s32 	%r311, %r310, %r10;
	cvt.s64.s32 	%rd209, %r311;
	add.s64 	%rd210, %rd209, %rd206;
	add.s64 	%rd211, %rd15, %rd210;
	ld.u8 	%rs256, [%rd211+2];
	mul.lo.s16 	%rs257, %rs256, %rs255;
	add.s32 	%r312, %r311, %r10;
	cvt.s64.s32 	%rd212, %r312;
	add.s64 	%rd213, %rd212, %rd206;
	add.s64 	%rd214, %rd15, %rd213;
	ld.u8 	%rs258, [%rd214+3];
	mul.lo.s16 	%rs279, %rs258, %rs257;
	add.s32 	%r370, %r370, 4;
$L__BB0_58:
	setp.eq.s32 	%p79, %r130, 0;
	@%p79 bra 	$L__BB0_62;
	mul.lo.s32 	%r313, %r370, %r9;
	cvt.s64.s32 	%rd215, %r313;
	add.s64 	%rd216, %rd15, %rd215;
	ld.u8 	%rs259, [%rd216];
	mul.lo.s16 	%rs279, %rs259, %rs279;
	setp.eq.s32 	%p80, %r130, 1;
	@%p80 bra 	$L__BB0_62;
	mad.lo.s32 	%r133, %r370, %r10, %r10;
	cvt.s64.s32 	%rd217, %r133;
	cvt.s64.s32 	%rd10, %r370;
	add.s64 	%rd218, %rd217, %rd10;
	add.s64 	%rd219, %rd15, %rd218;
	ld.u8 	%rs260, [%rd219+1];
	mul.lo.s16 	%rs279, %rs260, %rs279;
	setp.eq.s32 	%p81, %r130, 2;
	@%p81 bra 	$L__BB0_62;
	add.s32 	%r314, %r133, %r10;
	cvt.s64.s32 	%rd220, %r314;
	add.s64 	%rd221, %rd220, %rd10;
	add.s64 	%rd222, %rd15, %rd221;
	ld.u8 	%rs261, [%rd222+2];
	mul.lo.s16 	%rs279, %rs261, %rs279;
$L__BB0_62:
	cvt.s16.s8 	%rs262, %rs279;
	mad.lo.s32 	%r315, %r9, %r8, %r7;
	mul.wide.s32 	%rd223, %r315, 2;
	add.s64 	%rd224, %rd3, %rd223;
	st.global.u16 	[%rd224], %rs262;
	{ // callseq 1, 0
	.param .b64 param0;
	st.param.b64 	[param0], %rd15;
	call.uni 
	free, 
	(
	param0
	);
	} // callseq 1
	add.s32 	%r316, %r316, %r5;
	setp.lt.s32 	%p82, %r316, %r4;
	@%p82 bra 	$L__BB0_2;
$L__BB0_63:
	ret;
$L__BB0_64:
	setp.eq.s32 	%p71, %r75, %r10;
	add.s16 	%rs265, %rs265, 1;
	add.s16 	%rs264, %rs264, 1;
	mov.u32 	%r344, %r75;
	@%p71 bra 	$L__BB0_48;
$L__BB0_65:
	xor.b16  	%rs56, %rs264, 3;
	add.s16 	%rs7, %rs56, %rs1;
	not.b16 	%rs57, %rs265;
	add.s16 	%rs58, %rs57, %rs1;
	cvt.u32.u16 	%r173, %rs58;
	and.b32  	%r70, %r173, 7;
	add.s32 	%r71, %r70, -1;
	sub.s32 	%r72, %r10, %r344;
	sub.s32 	%r174, %r9, %r344;
	add.s32 	%r73, %r174, -2;
	mul.lo.s32 	%r74, %r344, %r10;
	mul.lo.s32 	%r175, %r344, %r9;
	cvt.s64.s32 	%rd63, %r175;
	add.s64 	%rd9, %rd15, %rd63;
	add.s32 	%r75, %r344, 1;
	setp.ge.s32 	%p29, %r75, %r10;
	mov.u32 	%r357, %r344;
	@%p29 bra 	$L__BB0_77;
	ld.s8 	%rs59, [%rd9];
	abs.s16 	%rs268, %rs59;
	add.s32 	%r178, %r174, -3;
	setp.lt.u32 	%p30, %r178, 7;
	mov.u32 	%r349, %r75;
	mov.u32 	%r357, %r344;
	@%p30 bra 	$L__BB0_69;
	and.b32  	%r76, %r73, -8;
	mov.b32 	%r347, 0;
	mov.u32 	%r349, %r75;
	mov.u32 	%r357, %r344;
$L__BB0_68:
	.pragma "nounroll";
	cvt.u32.u16 	%r180, %rs268;
	cvt.s32.s8 	%r181, %r180;
	add.s32 	%r182, %r349, %r74;
	cvt.s64.s32 	%rd64, %r182;
	add.s64 	%rd65, %rd15, %rd64;
	ld.s8 	%rs60, [%rd65];
	abs.s16 	%rs61, %rs60;
	cvt.u32.u16 	%r183, %rs61;
	setp.gt.s32 	%p31, %r183, %r181;
	selp.b16 	%rs62, %rs61, %rs268, %p31;
	selp.b32 	%r184, %r349, %r357, %p31;
	add.s32 	%r185, %r349, 1;
	cvt.u32.u16 	%r186, %rs62;
	cvt.s32.s8 	%r187, %r186;
	ld.s8 	%rs63, [%rd65+1];
	abs.s16 	%rs64, %rs63;
	cvt.u32.u16 	%r188, %rs64;
	setp.gt.s32 	%p32, %r188, %r187;
	selp.b16 	%rs65, %rs64, %rs62, %p32;
	selp.b32 	%r189, %r185, %r184, %p32;
	add.s32 	%r190, %r349, 2;
	cvt.u32.u16 	%r191, %rs65;
	cvt.s32.s8 	%r192, %r191;
	ld.s8 	%rs66, [%rd65+2];
	abs.s16 	%rs67, %rs66;
	cvt.u32.u16 	%r193, %rs67;
	setp.gt.s32 	%p33, %r193, %r192;
	selp.b16 	%rs68, %rs67, %rs65, %p33;
	selp.b32 	%r194, %r190, %r189, %p33;
	add.s32 	%r195, %r349, 3;
	cvt.u32.u16 	%r196, %rs68;
	cvt.s32.s8 	%r197, %r196;
	ld.s8 	%rs69, [%rd65+3];
	abs.s16 	%rs70, %rs69;
	cvt.u32.u16 	%r198, %rs70;
	setp.gt.s32 	%p34, %r198, %r197;
	selp.b16 	%rs71, %rs70, %rs68, %p34;
	selp.b32 	%r199, %r195, %r194, %p34;
	add.s32 	%r200, %r349, 4;
	cvt.u32.u16 	%r201, %rs71;
	cvt.s32.s8 	%r202, %r201;
	ld.s8 	%rs72, [%rd65+4];
	abs.s16 	%rs73, %rs72;
	cvt.u32.u16 	%r203, %rs73;
	setp.gt.s32 	%p35, %r203, %r202;
	selp.b16 	%rs74, %rs73, %rs71, %p35;
	selp.b32 	%r204, %r200, %r199, %p35;
	add.s32 	%r205, %r349, 5;
	cvt.u32.u16 	%r206, %rs74;
	cvt.s32.s8 	%r207, %r206;
	ld.s8 	%rs75, [%rd65+5];
	abs.s16 	%rs76, %rs75;
	cvt.u32.u16 	%r208, %rs76;
	setp.gt.s32 	%p36, %r208, %r207;
	selp.b16 	%rs77, %rs76, %rs74, %p36;
	selp.b32 	%r209, %r205, %r204, %p36;
	add.s32 	%r210, %r349, 6;
	cvt.u32.u16 	%r211, %rs77;
	cvt.s32.s8 	%r212, %r211;
	ld.s8 	%rs78, [%rd65+6];
	abs.s16 	%rs79, %rs78;
	cvt.u32.u16 	%r213, %rs79;
	setp.gt.s32 	%p37, %r213, %r212;
	selp.b16 	%rs80, %rs79, %rs77, %p37;
	selp.b32 	%r214, %r210, %r209, %p37;
	add.s32 	%r215, %r349, 7;
	cvt.u32.u16 	%r216, %rs80;
	cvt.s32.s8 	%r217, %r216;
	ld.s8 	%rs81, [%rd65+7];
	abs.s16 	%rs82, %rs81;
	cvt.u32.u16 	%r218, %rs82;
	setp.gt.s32 	%p38, %r218, %r217;
	selp.b16 	%rs268, %rs82, %rs80, %p38;
	selp.b32 	%r357, %r215, %r214, %p38;
	add.s32 	%r349, %r349, 8;
	add.s32 	%r347, %r347, 8;
	setp.ne.s32 	%p39, %r347, %r76;
	@%p39 bra 	$L__BB0_68;
$L__BB0_69:
	and.b32  	%r219, %r73, 7;
	setp.eq.s32 	%p40, %r219, 0;
	@%p40 bra 	$L__BB0_77;
	sub.s16 	%rs83, %rs1, %rs265;
	add.s16 	%rs84, %rs83, 6;
	cvt.u32.u16 	%r221, %rs84;
	and.b32  	%r86, %r221, 7;
	add.s32 	%r222, %r86, -1;
	setp.lt.u32 	%p41, %r222, 3;
	@%p41 bra 	$L__BB0_72;
	cvt.u32.u16 	%r223, %rs268;
	cvt.s32.s8 	%r224, %r223;
	add.s32 	%r225, %r349, %r74;
	cvt.s64.s32 	%rd66, %r225;
	add.s64 	%rd67, %rd15, %rd66;
	ld.s8 	%rs85, [%rd67];
	abs.s16 	%rs86, %rs85;
	cvt.u32.u16 	%r226, %rs86;
	setp.gt.s32 	%p42, %r226, %r224;
	selp.b16 	%rs87, %rs86, %rs268, %p42;
	selp.b32 	%r227, %r349, %r357, %p42;
	add.s32 	%r228, %r349, 1;
	cvt.u32.u16 	%r229, %rs87;
	cvt.s32.s8 	%r230, %r229;
	ld.s8 	%rs88, [%rd67+1];
	abs.s16 	%rs89, %rs88;
	cvt.u32.u16 	%r231, %rs89;
	setp.gt.s32 	%p43, %r231, %r230;
	selp.b16 	%rs90, %rs89, %rs87, %p43;
	selp.b32 	%r232, %r228, %r227, %p43;
	add.s32 	%r233, %r349, 2;
	cvt.u32.u16 	%r234, %rs90;
	cvt.s32.s8 	%r235, %r234;
	ld.s8 	%rs91, [%rd67+2];
	abs.s16 	%rs92, %rs91;
	cvt.u32.u16 	%r236, %rs92;
	setp.gt.s32 	%p44, %r236, %r235;
	selp.b16 	%rs93, %rs92, %rs90, %p44;
	selp.b32 	%r237, %r233, %r232, %p44;
	add.s32 	%r238, %r349, 3;
	cvt.u32.u16 	%r239, %rs93;
	cvt.s32.s8 	%r240, %r239;
	ld.s8 	%rs94, [%rd67+3];
	abs.s16 	%rs95, %rs94;
	cvt.u32.u16 	%r241, %rs95;
	setp.gt.s32 	%p45, %r241, %r240;
	selp.b16 	%rs268, %rs95, %rs93, %p45;
	selp.b32 	%r357, %r238, %r237, %p45;
	add.s32 	%r349, %r349, 4;
$L__BB0_72:
	and.b32  	%r242, %r86, 3;
	setp.eq.s32 	%p46, %r242, 0;
	@%p46 bra 	$L__BB0_77;
	xor.b16  	%rs96, %rs1, 2;
	sub.s16 	%rs14, %rs96, %rs264;
	and.b16  	%rs97, %rs14, 3;
	setp.eq.s16 	%p47, %rs97, 1;
	@%p47 bra 	$L__BB0_75;
	cvt.u32.u16 	%r244, %rs268;
	cvt.s32.s8 	%r245, %r244;
	add.s32 	%r246, %r349, %r74;
	cvt.s64.s32 	%rd68, %r246;
	add.s64 	%rd69, %rd15, %rd68;
	ld.s8 	%rs98, [%rd69];
	abs.s16 	%rs99, %rs98;
	cvt.u32.u16 	%r247, %rs99;
	setp.gt.s32 	%p48, %r247, %r245;
	selp.b16 	%rs100, %rs99, %rs268, %p48;
	selp.b32 	%r248, %r349, %r357, %p48;
	add.s32 	%r249, %r349, 1;
	cvt.u32.u16 	%r250, %rs100;
	cvt.s32.s8 	%r251, %r250;
	ld.s8 	%rs101, [%rd69+1];
	abs.s16 	%rs102, %rs101;
	cvt.u32.u16 	%r252, %rs102;
	setp.gt.s32 	%p49, %r252, %r251;
	selp.b16 	%rs268, %rs102, %rs100, %p49;
	selp.b32 	%r357, %r249, %r248, %p49;
	add.s32 	%r349, %r349, 2;
$L__BB0_75:
	and.b16  	%rs103, %rs14, 1;
	setp.eq.b16 	%p50, %rs103, 1;
	not.pred 	%p51, %p50;
	@%p51 bra 	$L__BB0_77;
	cvt.u32.u16 	%r253, %rs268;
	cvt.s32.s8 	%r254, %r253;
	add.s32 	%r255, %r349, %r74;
	cvt.s64.s32 	%rd70, %r255;
	add.s64 	%rd71, %rd15, %rd70;
	ld.s8 	%rs104, [%rd71];
	abs.s16 	%rs105, %rs104;
	cvt.u32.u16 	%r256, %rs105;
	setp.gt.s32 	%p52, %r256, %r254;
	selp.b32 	%r357, %r349, %r357, %p52;
$L__BB0_77:
	setp.eq.s32 	%p53, %r357, %r344;
	@%p53 bra 	$L__BB0_90;
	setp.lt.u32 	%p54, %r73, 7;
	mov.u32 	%r360, %r344;
	@%p54 bra 	$L__BB0_81;
	and.b32  	%r99, %r72, -8;
	mov.b32 	%r359, 0;
	mov.u32 	%r360, %r344;
$L__BB0_80:
	.pragma "nounroll";
	mul.lo.s32 	%r258, %r360, %r10;
	add.s32 	%r259, %r258, %r344;
	cvt.s64.s32 	%rd72, %r259;
	add.s64 	%rd73, %rd15, %rd72;
	ld.u8 	%rs106, [%rd73];
	add.s32 	%r260, %r258, %r357;
	cvt.s64.s32 	%rd74, %r260;
	add.s64 	%rd75, %rd15, %rd74;
	ld.u8 	%rs107, [%rd75];
	st.u8 	[%rd73], %rs107;
	st.u8 	[%rd75], %rs106;
	cvt.s64.s32 	%rd76, %r10;
	add.s64 	%rd77, %rd73, %rd76;
	ld.u8 	%rs108, [%rd77];
	add.s64 	%rd78, %rd75, %rd76;
	ld.u8 	%rs109, [%rd78];
	st.u8 	[%rd77], %rs109;
	st.u8 	[%rd78], %rs108;
	add.s64 	%rd79, %rd77, %rd76;
	ld.u8 	%rs110, [%rd79];
	add.s64 	%rd80, %rd78, %rd76;
	ld.u8 	%rs111, [%rd80];
	st.u8 	[%rd79], %rs111;
	st.u8 	[%rd80], %rs110;
	add.s64 	%rd81, %rd79, %rd76;
	ld.u8 	%rs112, [%rd81];
	add.s64 	%rd82, %rd80, %rd76;
	ld.u8 	%rs113, [%rd82];
	st.u8 	[%rd81], %rs113;
	st.u8 	[%rd82], %rs112;
	add.s64 	%rd83, %rd81, %rd76;
	ld.u8 	%rs114, [%rd83];
	add.s64 	%rd84, %rd82, %rd76;
	ld.u8 	%rs115, [%rd84];
	st.u8 	[%rd83], %rs115;
	st.u8 	[%rd84], %rs114;
	add.s64 	%rd85, %rd83, %rd76;
	ld.u8 	%rs116, [%rd85];
	add.s64 	%rd86, %rd84, %rd76;
	ld.u8 	%rs117, [%rd86];
	st.u8 	[%rd85], %rs117;
	st.u8 	[%rd86], %rs116;
	add.s64 	%rd87, %rd85, %rd76;
	ld.u8 	%rs118, [%rd87];
	add.s64 	%rd88, %rd86, %rd76;
	ld.u8 	%rs119, [%rd88];
	st.u8 	[%rd87], %rs119;
	st.u8 	[%rd88], %rs118;
	add.s64 	%rd89, %rd87, %rd76;
	ld.u8 	%rs120, [%rd89];
	add.s64 	%rd90, %rd88, %rd76;
	ld.u8 	%rs121, [%rd90];
	st.u8 	[%rd89], %rs121;
	st.u8 	[%rd90], %rs120;
	add.s32 	%r360, %r360, 8;
	add.s32 	%r359, %r359, 8;
	setp.ne.s32 	%p55, %r359, %r99;
	@%p55 bra 	$L__BB0_80;
$L__BB0_81:
	and.b32  	%r261, %r72, 7;
	setp.eq.s32 	%p56, %r261, 0;
	@%p56 bra 	$L__BB0_89;
	setp.lt.u32 	%p57, %r71, 3;
	@%p57 bra 	$L__BB0_84;
	mul.lo.s32 	%r262, %r360, %r10;
	add.s32 	%r263, %r262, %r344;
	cvt.s64.s32 	%rd91, %r263;
	add.s64 	%rd92, %rd15, %rd91;
	ld.u8 	%rs122, [%rd92];
	add.s32 	%r264, %r262, %r357;
	cvt.s64.s32 	%rd93, %r264;
	add.s64 	%rd94, %rd15, %rd93;
	ld.u8 	%rs123, [%rd94];
	st.u8 	[%rd92], %rs123;
	st.u8 	[%rd94], %rs122;
	cvt.s64.s32 	%rd95, %r10;
	add.s64 	%rd96, %rd92, %rd95;
	ld.u8 	%rs124, [%rd96];
	add.s64 	%rd97, %rd94, %rd95;
	ld.u8 	%rs125, [%rd97];
	st.u8 	[%rd96], %rs125;
	st.u8 	[%rd97], %rs124;
	add.s64 	%rd98, %rd96, %rd95;
	ld.u8 	%rs126, [%rd98];
	add.s64 	%rd99, %rd97, %rd95;
	ld.u8 	%rs127, [%rd99];
	st.u8 	[%rd98], %rs127;
	st.u8 	[%rd99], %rs126;
	add.s64 	%rd100, %rd98, %rd95;
	ld.u8 	%rs128, [%rd100];
	add.s64 	%rd101, %rd99, %rd95;
	ld.u8 	%rs129, [%rd101];
	st.u8 	[%rd100], %rs129;
	st.u8 	[%rd101], %rs128;
	add.s32 	%r360, %r360, 4;
$L__BB0_84:
	and.b32  	%r265, %r70, 3;
	setp.eq.s32 	%p58, %r265, 0;
	@%p58 bra 	$L__BB0_89;
	and.b16  	%rs130, %rs7, 3;
	setp.eq.s16 	%p59, %rs130, 1;
	@%p59 bra 	$L__BB0_87;
	mul.lo.s32 	%r266, %r360, %r10;
	add.s32 	%r267, %r266, %r344;
	cvt.s64.s32 	%rd102, %r267;
	add.s64 	%rd103, %rd15, %rd102;
	ld.u8 	%rs131, [%rd103];
	add.s32 	%r268, %r266, %r357;
	cvt.s64.s32 	%rd104, %r268;
	add.s64 	%rd105, %rd15, %rd104;
	ld.u8 	%rs132, [%rd105];
	st.u8 	[%rd103], %rs132;
	st.u8 	[%rd105], %rs131;
	cvt.s64.s32 	%rd106, %r10;
	add.s64 	%rd107, %rd103, %rd106;
	ld.u8 	%rs133, [%rd107];
	add.s64 	%rd108, %rd105, %rd106;
	ld.u8 	%rs134, [%rd108];
	st.u8 	[%rd107], %rs134;
	st.u8 	[%rd108], %rs133;
	add.s32 	%r360, %r360, 2;
$L__BB0_87:
	and.b16  	%rs135, %rs7, 1;
	setp.eq.b16 	%p60, %rs135, 1;
	not.pred 	%p61, %p60;
	@%p61 bra 	$L__BB0_89;
	mul.lo.s32 	%r269, %r360, %r10;
	add.s32 	%r270, %r269, %r344;
	cvt.s64.s32 	%rd109, %r270;
	add.s64 	%rd110, %rd15, %rd109;
	ld.u8 	%rs136, [%rd110];
	add.s32 	%r271, %r269, %r357;
	cvt.s64.s32 	%rd111, %r271;
	add.s64 	%rd112, %rd15, %rd111;
	ld.u8 	%rs137, [%rd112];
	st.u8 	[%rd110], %rs137;
	st.u8 	[%rd112], %rs136;
$L__BB0_89:
	neg.s16 	%rs279, %rs279;
$L__BB0_90:
	setp.ge.s32 	%p62, %r75, %r10;
	@%p62 bra 	$L__BB0_64;
	and.b32  	%r109, %r72, 7;
	and.b32  	%r110, %r72, -8;
	and.b32  	%r111, %r70, 3;
	and.b16  	%rs19, %rs7, 1;
	mov.u32 	%r366, %r75;
	bra.uni 	$L__BB0_101;
$L__BB0_92:
	setp.eq.s32 	%p65, %r109, 0;
	@%p65 bra 	$L__BB0_100;
	setp.lt.u32 	%p66, %r71, 3;
	@%p66 bra 	$L__BB0_95;
	add.s32 	%r276, %r367, %r74;
	cvt.s64.s32 	%rd119, %r276;
	add.s64 	%rd120, %rd15, %rd119;
	ld.u8 	%rs174, [%rd120];
	add.s32 	%r277, %r367, %r119;
	cvt.s64.s32 	%rd121, %r277;
	add.s64 	%rd122, %rd15, %rd121;
	ld.u8 	%rs175, [%rd122];
	mul.lo.s16 	%rs176, %rs174, %rs20;
	sub.s16 	%rs177, %rs175, %rs176;
	st.u8 	[%rd122], %rs177;
	ld.u8 	%rs178, [%rd120+1];
	ld.u8 	%rs179, [%rd122+1];
	mul.lo.s16 	%rs180, %rs178, %rs20;
	sub.s16 	%rs181, %rs179, %rs180;
	st.u8 	[%rd122+1], %rs181;
	ld.u8 	%rs182, [%rd120+2];
	ld.u8 	%rs183, [%rd122+2];
	mul.lo.s16 	%rs184, %rs182, %rs20;
	sub.s16 	%rs185, %rs183, %rs184;
	st.u8 	[%rd122+2], %rs185;
	ld.u8 	%rs186, [%rd120+3];
	ld.u8 	%rs187, [%rd122+3];
	mul.lo.s16 	%rs188, %rs186, %rs20;
	sub.s16 	%rs189, %rs187, %rs188;
	st.u8 	[%rd122+3], %rs189;
	add.s32 	%r367, %r367, 4;
$L__BB0_95:
	setp.eq.s32 	%p67, %r111, 0;
	@%p67 bra 	$L__BB0_100;
	and.b16  	%rs190, %rs7, 3;
	setp.eq.s16 	%p68, %rs190, 1;
	@%p68 bra 	$L__BB0_98;
	add.s32 	%r278, %r367, %r74;
	cvt.s64.s32 	%rd123, %r278;
	add.s64 	%rd124, %rd15, %rd123;
	ld.u8 	%rs191, [%rd124];
	add.s32 	%r279, %r367, %r119;
	cvt.s64.s32 	%rd125, %r279;
	add.s64 	%rd126, %rd15, %rd125;
	ld.u8 	%rs192, [%rd126];
	mul.lo.s16 	%rs193, %rs191, %rs20;
	sub.s16 	%rs194, %rs192, %rs193;
	st.u8 	[%rd126], %rs194;
	ld.u8 	%rs195, [%rd124+1];
	ld.u8 	%rs196, [%rd126+1];
	mul.lo.s16 	%rs197, %rs195, %rs20;
	sub.s16 	%rs198, %rs196, %rs197;
	st.u8 	[%rd126+1], %rs198;
	add.s32 	%r367, %r367, 2;
$L__BB0_98:
	setp.eq.s16 	%p69, %rs19, 0;
	@%p69 bra 	$L__BB0_100;
	add.s32 	%r280, %r367, %r74;
	cvt.s64.s32 	%rd127, %r280;
	add.s64 	%rd128, %rd15, %rd127;
	ld.u8 	%rs199, [%rd128];
	add.s32 	%r281, %r367, %r119;
	cvt.s64.s32 	%rd129, %r281;
	add.s64 	%rd130, %rd15, %rd129;
	ld.u8 	%rs200, [%rd130];
	mul.lo.s16 	%rs201, %rs199, %rs20;
	sub.s16 	%rs202, %rs200, %rs201;
	st.u8 	[%rd130], %rs202;
$L__BB0_100:
	add.s32 	%r366, %r366, 1;
	setp.eq.s32 	%p70, %r366, %r10;
	@%p70 bra 	$L__BB0_64;
$L__BB0_101:
	setp.lt.u32 	%p63, %r73, 7;
	mul.lo.s32 	%r119, %r366, %r10;
	add.s32 	%r272, %r119, %r344;
	cvt.s64.s32 	%rd113, %r272;
	add.s64 	%rd114, %rd15, %rd113;
	ld.s8 	%rs138, [%rd114];
	ld.u8 	%rs139, [%rd9];
	max.u16 	%rs140, %rs139, 1;
	cvt.s16.s8 	%rs141, %rs140;
	div.s16 	%rs20, %rs138, %rs141;
	mov.u32 	%r367, %r344;
	@%p63 bra 	$L__BB0_92;
	mov.b32 	%r368, 0;
	mov.u32 	%r367, %r344;
$L__BB0_103:
	.pragma "nounroll";
	add.s32 	%r274, %r367, %r74;
	cvt.s64.s32 	%rd115, %r274;
	add.s64 	%rd116, %rd15, %rd115;
	ld.u8 	%rs142, [%rd116];
	add.s32 	%r275, %r367, %r119;
	cvt.s64.s32 	%rd117, %r275;
	add.s64 	%rd118, %rd15, %rd117;
	ld.u8 	%rs143, [%rd118];
	mul.lo.s16 	%rs144, %rs142, %rs20;
	sub.s16 	%rs145, %rs143, %rs144;
	st.u8 	[%rd118], %rs145;
	ld.u8 	%rs146, [%rd116+1];
	ld.u8 	%rs147, [%rd118+1];
	mul.lo.s16 	%rs148, %rs146, %rs20;
	sub.s16 	%rs149, %rs147, %rs148;
	st.u8 	[%rd118+1], %rs149;
	ld.u8 	%rs150, [%rd116+2];
	ld.u8 	%rs151, [%rd118+2];
	mul.lo.s16 	%rs152, %rs150, %rs20;
	sub.s16 	%rs153, %rs151, %rs152;
	st.u8 	[%rd118+2], %rs153;
	ld.u8 	%rs154, [%rd116+3];
	ld.u8 	%rs155, [%rd118+3];
	mul.lo.s16 	%rs156, %rs154, %rs20;
	sub.s16 	%rs157, %rs155, %rs156;
	st.u8 	[%rd118+3], %rs157;
	ld.u8 	%rs158, [%rd116+4];
	ld.u8 	%rs159, [%rd118+4];
	mul.lo.s16 	%rs160, %rs158, %rs20;
	sub.s16 	%rs161, %rs159, %rs160;
	st.u8 	[%rd118+4], %rs161;
	ld.u8 	%rs162, [%rd116+5];
	ld.u8 	%rs163, [%rd118+5];
	mul.lo.s16 	%rs164, %rs162, %rs20;
	sub.s16 	%rs165, %rs163, %rs164;
	st.u8 	[%rd118+5], %rs165;
	ld.u8 	%rs166, [%rd116+6];
	ld.u8 	%rs167, [%rd118+6];
	mul.lo.s16 	%rs168, %rs166, %rs20;
	sub.s16 	%rs169, %rs167, %rs168;
	st.u8 	[%rd118+6], %rs169;
	ld.u8 	%rs170, [%rd116+7];
	ld.u8 	%rs171, [%rd118+7];
	mul.lo.s16 	%rs172, %rs170, %rs20;
	sub.s16 	%rs173, %rs171, %rs172;
	st.u8 	[%rd118+7], %rs173;
	add.s32 	%r367, %r367, 8;
	add.s32 	%r368, %r368, 8;
	setp.eq.s32 	%p64, %r368, %r110;
	@%p64 bra 	$L__BB0_92;
	bra.uni 	$L__BB0_103;

}
	// .globl	_Z6kernelPiPs
.visible .entry _Z6kernelPiPs(
	.param .u64 .ptr .align 1 _Z6kernelPiPs_param_0,
	.param .u64 .ptr .align 1 _Z6kernelPiPs_param_1
)
{
	.reg .pred 	%p<83>;
	.reg .b16 	%rs<280>;
	.reg .b32 	%r<373>;
	.reg .b64 	%rd<231>;

	ld.param.u64 	%rd11, [_Z6kernelPiPs_param_0];
	ld.param.u64 	%rd10, [_Z6kernelPiPs_param_1];
	cvta.to.global.u64 	%rd1, %rd11;
	mov.u32 	%r136, %tid.x;
	mov.u32 	%r137, %ctaid.x;
	mov.u32 	%r1, %ntid.x;
	mad.lo.s32 	%r316, %r137, %r1, %r136;
	ld.global.u32 	%r3, [%rd1];
	mul.lo.s32 	%r4, %r3, %r3;
	setp.ge.s32 	%p1, %r316, %r4;
	@%p1 bra 	$L__BB1_63;
	mov.u32 	%r138, %nctaid.x;
	mul.lo.s32 	%r5, %r1, %r138;
	cvta.to.global.u64 	%rd2, %rd10;
	mov.u64 	%rd64, matrixDev;
$L__BB1_2:
	div.s32 	%r8, %r316, %r3;
	mul.lo.s32 	%r139, %r8, %r3;
	sub.s32 	%r7, %r316, %r139;
	ld.global.u32 	%r9, [%rd1];
	add.s32 	%r10, %r9, -1;
	mul.lo.s32 	%r140, %r10, %r10;
	cvt.u64.u32 	%rd12, %r140;
	{ // callseq 2, 0
	.param .b64 param0;
	st.param.b64 	[param0], %rd12;
	.param .b64 retval0;
	call.uni (retval0), 
	malloc, 
	(
	param0
	);
	ld.param.b64 	%rd13, [retval0];
	} // callseq 2
	setp.lt.s32 	%p2, %r9, 1;
	@%p2 bra 	$L__BB1_46;
	and.b32  	%r11, %r9, 7;
	add.s32 	%r12, %r11, -1;
	and.b32  	%r13, %r9, 3;
	and.b32  	%r14, %r9, 2147483640;
	and.b32  	%r15, %r9, 1;
	neg.s32 	%r16, %r7;
	mov.b32 	%r343, 0;
	mov.u32 	%r318, %r343;
$L__BB1_4:
	setp.eq.s32 	%p3, %r318, %r8;
	@%p3 bra 	$L__BB1_45;
	setp.lt.u32 	%p4, %r9, 8;
	mul.lo.s32 	%r20, %r318, %r9;
	mul.lo.s32 	%r21, %r343, %r10;
	mov.b32 	%r323, 0;
	mov.u32 	%r338, %r323;
	@%p4 bra 	$L__BB1_24;
	cvt.u64.u32 	%rd14, %r20;
	add.s64 	%rd16, %rd64, %rd14;
	add.s64 	%rd230, %rd16, 3;
	mov.b32 	%r323, 0;
	mov.u32 	%r319, %r16;
	mov.u32 	%r320, %r20;
	mov.u32 	%r322, %r323;
$L__BB1_7:
	.pragma "nounroll";
	setp.eq.s32 	%p5, %r319, 0;
	@%p5 bra 	$L__BB1_9;
	cvt.u64.u32 	%rd17, %r320;
	mov.u64 	%rd18, matrixDev;
	add.s64 	%rd19, %rd18, %rd17;
	ld.const.u8 	%rs38, [%rd19];
	add.s32 	%r144, %r323, %r21;
	cvt.s64.s32 	%rd20, %r144;
	add.s64 	%rd21, %rd13, %rd20;
	st.u8 	[%rd21], %rs38;
	add.s32 	%r323, %r323, 1;
$L__BB1_9:
	add.s32 	%r145, %r322, 1;
	setp.eq.s32 	%p6, %r145, %r7;
	@%p6 bra 	$L__BB1_11;
	ld.const.u8 	%rs39, [%rd230+-2];
	add.s32 	%r146, %r323, %r21;
	cvt.s64.s32 	%rd22, %r146;
	add.s64 	%rd23, %rd13, %rd22;
	st.u8 	[%rd23], %rs39;
	add.s32 	%r323, %r323, 1;
$L__BB1_11:
	add.s32 	%r147, %r322, 2;
	setp.eq.s32 	%p7, %r147, %r7;
	@%p7 bra 	$L__BB1_13;
	ld.const.u8 	%rs40, [%rd230+-1];
	add.s32 	%r148, %r323, %r21;
	cvt.s64.s32 	%rd24, %r148;
	add.s64 	%rd25, %rd13, %rd24;
	st.u8 	[%rd25], %rs40;
	add.s32 	%r323, %r323, 1;
$L__BB1_13:
	add.s32 	%r149, %r322, 3;
	setp.eq.s32 	%p8, %r149, %r7;
	@%p8 bra 	$L__BB1_15;
	ld.const.u8 	%rs41, [%rd230];
	add.s32 	%r150, %r323, %r21;
	cvt.s64.s32 	%rd26, %r150;
	add.s64 	%rd27, %rd13, %rd26;
	st.u8 	[%rd27], %rs41;
	add.s32 	%r323, %r323, 1;
$L__BB1_15:
	add.s32 	%r151, %r322, 4;
	setp.eq.s32 	%p9, %r151, %r7;
	@%p9 bra 	$L__BB1_17;
	ld.const.u8 	%rs42, [%rd230+1];
	add.s32 	%r152, %r323, %r21;
	cvt.s64.s32 	%rd28, %r152;
	add.s64 	%rd29, %rd13, %rd28;
	st.u8 	[%rd29], %rs42;
	add.s32 	%r323, %r323, 1;
$L__BB1_17:
	add.s32 	%r153, %r322, 5;
	setp.eq.s32 	%p10, %r153, %r7;
	@%p10 bra 	$L__BB1_19;
	ld.const.u8 	%rs43, [%rd230+2];
	add.s32 	%r154, %r323, %r21;
	cvt.s64.s32 	%rd30, %r154;
	add.s64 	%rd31, %rd13, %rd30;
	st.u8 	[%rd31], %rs43;
	add.s32 	%r323, %r323, 1;
$L__BB1_19:
	add.s32 	%r155, %r322, 6;
	setp.eq.s32 	%p11, %r155, %r7;
	@%p11 bra 	$L__BB1_21;
	ld.const.u8 	%rs44, [%rd230+3];
	add.s32 	%r156, %r323, %r21;
	cvt.s64.s32 	%rd32, %r156;
	add.s64 	%rd33, %rd13, %rd32;
	st.u8 	[%rd33], %rs44;
	add.s32 	%r323, %r323, 1;
$L__BB1_21:
	add.s32 	%r157, %r322, 7;
	setp.eq.s32 	%p12, %r157, %r7;
	@%p12 bra 	$L__BB1_23;
	ld.const.u8 	%rs45, [%rd230+4];
	add.s32 	%r158, %r323, %r21;
	cvt.s64.s32 	%rd34, %r158;
	add.s64 	%rd35, %rd13, %rd34;
	st.u8 	[%rd35], %rs45;
	add.s32 	%r323, %r323, 1;
$L__BB1_23:
	add.s32 	%r322, %r322, 8;
	add.s32 	%r320, %r320, 8;
	add.s32 	%r319, %r319, 8;
	add.s64 	%rd230, %rd230, 8;
	setp.ne.s32 	%p13, %r322, %r14;
	mov.u32 	%r338, %r14;
	@%p13 bra 	$L__BB1_7;
$L__BB1_24:
	setp.eq.s32 	%p14, %r11, 0;
	@%p14 bra 	$L__BB1_44;
	setp.lt.u32 	%p15, %r12, 3;
	@%p15 bra 	$L__BB1_35;
	setp.eq.s32 	%p16, %r338, %r7;
	@%p16 bra 	$L__BB1_28;
	add.s32 	%r159, %r338, %r20;
	cvt.u64.u32 	%rd36, %r159;
	add.s64 	%rd38, %rd64, %rd36;
	ld.const.u8 	%rs46, [%rd38];
	add.s32 	%r160, %r323, %r21;
	cvt.s64.s32 	%rd39, %r160;
	add.s64 	%rd40, %rd13, %rd39;
	st.u8 	[%rd40], %rs46;
	add.s32 	%r323, %r323, 1;
$L__BB1_28:
	add.s32 	%r161, %r338, 1;
	setp.eq.s32 	%p17, %r161, %r7;
	cvt.u64.u32 	%rd41, %r20;
	cvt.u64.u32 	%rd42, %r338;
	add.s64 	%rd43, %rd42, %rd41;
	add.s64 	%rd7, %rd64, %rd43;
	@%p17 bra 	$L__BB1_30;
	ld.const.u8 	%rs47, [%rd7+1];
	add.s32 	%r162, %r323, %r21;
	cvt.s64.s32 	%rd45, %r162;
	add.s64 	%rd46, %rd13, %rd45;
	st.u8 	[%rd46], %rs47;
	add.s32 	%r323, %r323, 1;
$L__BB1_30:
	add.s32 	%r163, %r338, 2;
	setp.eq.s32 	%p18, %r163, %r7;
	@%p18 bra 	$L__BB1_32;
	ld.const.u8 	%rs48, [%rd7+2];
	add.s32 	%r164, %r323, %r21;
	cvt.s64.s32 	%rd47, %r164;
	add.s64 	%rd48, %rd13, %rd47;
	st.u8 	[%rd48], %rs48;
	add.s32 	%r323, %r323, 1;
$L__BB1_32:
	add.s32 	%r165, %r338, 3;
	setp.eq.s32 	%p19, %r165, %r7;
	@%p19 bra 	$L__BB1_34;
	ld.const.u8 	%rs49, [%rd7+3];
	add.s32 	%r166, %r323, %r21;
	cvt.s64.s32 	%rd49, %r166;
	add.s64 	%rd50, %rd13, %rd49;
	st.u8 	[%rd50], %rs49;
	add.s32 	%r323, %r323, 1;
$L__BB1_34:
	add.s32 	%r338, %r338, 4;
$L__BB1_35:
	setp.eq.s32 	%p20, %r13, 0;
	@%p20 bra 	$L__BB1_44;
	setp.eq.s32 	%p21, %r13, 1;
	@%p21 bra 	$L__BB1_42;
	setp.eq.s32 	%p22, %r338, %r7;
	@%p22 bra 	$L__BB1_39;
	add.s32 	%r167, %r338, %r20;
	cvt.u64.u32 	%rd51, %r167;
	add.s64 	%rd53, %rd64, %rd51;
	ld.const.u8 	%rs50, [%rd53];
	add.s32 	%r168, %r323, %r21;
	cvt.s64.s32 	%rd54, %r168;
	add.s64 	%rd55, %rd13, %rd54;
	st.u8 	[%rd55], %rs50;
	add.s32 	%r323, %r323, 1;
$L__BB1_39:
	add.s32 	%r169, %r338, 1;
	setp.eq.s32 	%p23, %r169, %r7;
	@%p23 bra 	$L__BB1_41;
	cvt.u64.u32 	%rd56, %r20;
	cvt.u64.u32 	%rd57, %r338;
	add.s64 	%rd58, %rd57, %rd56;
	add.s64 	%rd60, %rd64, %rd58;
	ld.const.u8 	%rs51, [%rd60+1];
	add.s32 	%r170, %r323, %r21;
	cvt.s64.s32 	%rd61, %r170;
	add.s64 	%rd62, %rd13, %rd61;
	st.u8 	[%rd62], %rs51;
	add.s32 	%r323, %r323, 1;
$L__BB1_41:
	add.s32 	%r338, %r338, 2;
$L__BB1_42:
	setp.eq.s32 	%p24, %r15, 0;
	setp.eq.s32 	%p25, %r338, %r7;
	or.pred  	%p26, %p24, %p25;
	@%p26 bra 	$L__BB1_44;
	add.s32 	%r171, %r338, %r20;
	cvt.u64.u32 	%rd63, %r171;
	add.s64 	%rd65, %rd64, %rd63;
	ld.const.u8 	%rs52, [%rd65];
	add.s32 	%r172, %r323, %r21;
	cvt.s64.s32 	%rd66, %r172;
	add.s64 	%rd67, %rd13, %rd66;
	st.u8 	[%rd67], %rs52;
$L__BB1_44:
	add.s32 	%r343, %r343, 1;
$L__BB1_45:
	add.s32 	%r318, %r318, 1;
	setp.eq.s32 	%p27, %r318, %r9;
	@%p27 bra 	$L__BB1_46;
	bra.uni 	$L__BB1_4;
$L__BB1_46:
	setp.lt.s32 	%p28, %r9, 2;
	mov.b16 	%rs279, 1;
	@%p28 bra 	$L__BB1_48;
	add.s32 	%r17, %r9, -2;
	cvt.u16.u32 	%rs1, %r9;
	add.s16 	%rs2, %rs1, 6;
	mov.b32 	%r344, 0;
	mov.b16 	%rs279, 1;
	mov.b16 	%rs264, 0;
	mov.u16 	%rs265, %rs264;
	bra.uni 	$L__BB1_65;
$L__BB1_48:
	setp.lt.s32 	%p72, %r9, 2;
	@%p72 bra 	$L__BB1_62;
	add.s32 	%r283, %r9, -2;
	and.b32  	%r68, %r10, 15;
	setp.lt.u32 	%p73, %r283, 15;
	mov.b32 	%r370, 0;
	@%p73 bra 	$L__BB1_52;
	and.b32  	%r370, %r10, -16;
	mov.b32 	%r369, 0;
$L__BB1_51:
	.pragma "nounroll";
	mul.lo.s32 	%r285, %r369, %r9;
	cvt.s64.s32 	%rd136, %r285;
	add.s64 	%rd137, %rd13, %rd136;
	ld.u8 	%rs204, [%rd137];
	mul.lo.s16 	%rs205, %rs204, %rs279;
	mad.lo.s32 	%r286, %r369, %r10, %r10;
	cvt.s64.s32 	%rd138, %r286;
	cvt.s64.s32 	%rd139, %r369;
	add.s64 	%rd140, %rd138, %rd139;
	add.s64 	%rd141, %rd13, %rd140;
	ld.u8 	%rs206, [%rd141+1];
	mul.lo.s16 	%rs207, %rs206, %rs205;
	add.s32 	%r287, %r286, %r10;
	cvt.s64.s32 	%rd142, %r287;
	add.s64 	%rd143, %rd142, %rd139;
	add.s64 	%rd144, %rd13, %rd143;
	ld.u8 	%rs208, [%rd144+2];
	mul.lo.s16 	%rs209, %rs208, %rs207;
	add.s32 	%r288, %r287, %r10;
	cvt.s64.s32 	%rd145, %r288;
	add.s64 	%rd146, %rd145, %rd139;
	add.s64 	%rd147, %rd13, %rd146;
	ld.u8 	%rs210, [%rd147+3];
	mul.lo.s16 	%rs211, %rs210, %rs209;
	add.s32 	%r289, %r288, %r10;
	cvt.s64.s32 	%rd148, %r289;
	add.s64 	%rd149, %rd148, %rd139;
	add.s64 	%rd150, %rd13, %rd149;
	ld.u8 	%rs212, [%rd150+4];
	mul.lo.s16 	%rs213, %rs212, %rs211;
	add.s32 	%r290, %r289, %r10;
	cvt.s64.s32 	%rd151, %r290;
	add.s64 	%rd152, %rd151, %rd139;
	add.s64 	%rd153, %rd13, %rd152;
	ld.u8 	%rs214, [%rd153+5];
	mul.lo.s16 	%rs215, %rs214, %rs213;
	add.s32 	%r291, %r290, %r10;
	cvt.s64.s32 	%rd154, %r291;
	add.s64 	%rd155, %rd154, %rd139;
	add.s64 	%rd156, %rd13, %rd155;
	ld.u8 	%rs216, [%rd156+6];
	mul.lo.s16 	%rs217, %rs216, %rs215;
	add.s32 	%r292, %r291, %r10;
	cvt.s64.s32 	%rd157, %r292;
	add.s64 	%rd158, %rd157, %rd139;
	add.s64 	%rd159, %rd13, %rd158;
	ld.u8 	%rs218, [%rd159+7];
	mul.lo.s16 	%rs219, %rs218, %rs217;
	add.s32 	%r293, %r292, %r10;
	cvt.s64.s32 	%rd160, %r293;
	add.s64 	%rd161, %rd160, %rd139;
	add.s64 	%rd162, %rd13, %rd161;
	ld.u8 	%rs220, [%rd162+8];
	mul.lo.s16 	%rs221, %rs220, %rs219;
	add.s32 	%r294, %r293, %r10;
	cvt.s64.s32 	%rd163, %r294;
	add.s64 	%rd164, %rd163, %rd139;
	add.s64 	%rd165, %rd13, %rd164;
	ld.u8 	%rs222, [%rd165+9];
	mul.lo.s16 	%rs223, %rs222, %rs221;
	add.s32 	%r295, %r294, %r10;
	cvt.s64.s32 	%rd166, %r295;
	add.s64 	%rd167, %rd166, %rd139;
	add.s64 	%rd168, %rd13, %rd167;
	ld.u8 	%rs224, [%rd168+10];
	mul.lo.s16 	%rs225, %rs224, %rs223;
	add.s32 	%r296, %r295, %r10;
	cvt.s64.s32 	%rd169, %r296;
	add.s64 	%rd170, %rd169, %rd139;
	add.s64 	%rd171, %rd13, %rd170;
	ld.u8 	%rs226, [%rd171+11];
	mul.lo.s16 	%rs227, %rs226, %rs225;
	add.s32 	%r297, %r296, %r10;
	cvt.s64.s32 	%rd172, %r297;
	add.s64 	%rd173, %rd172, %rd139;
	add.s64 	%rd174, %rd13, %rd173;
	ld.u8 	%rs228, [%rd174+12];
	mul.lo.s16 	%rs229, %rs228, %rs227;
	add.s32 	%r298, %r297, %r10;
	cvt.s64.s32 	%rd175, %r298;
	add.s64 	%rd176, %rd175, %rd139;
	add.s64 	%rd177, %rd13, %rd176;
	ld.u8 	%rs230, [%rd177+13];
	mul.lo.s16 	%rs231, %rs230, %rs229;
	add.s32 	%r299, %r298, %r10;
	cvt.s64.s32 	%rd178, %r299;
	add.s64 	%rd179, %rd178, %rd139;
	add.s64 	%rd180, %rd13, %rd179;
	ld.u8 	%rs232, [%rd180+14];
	mul.lo.s16 	%rs233, %rs232, %rs231;
	add.s32 	%r300, %r299, %r10;
	cvt.s64.s32 	%rd181, %r300;
	add.s64 	%rd182, %rd181, %rd139;
	add.s64 	%rd183, %rd13, %rd182;
	ld.u8 	%rs234, [%rd183+15];
	mul.lo.s16 	%rs279, %rs234, %rs233;
	add.s32 	%r369, %r369, 16;
	setp.ne.s32 	%p74, %r369, %r370;
	@%p74 bra 	$L__BB1_51;
$L__BB1_52:
	setp.eq.s32 	%p75, %r68, 0;
	@%p75 bra 	$L__BB1_62;
	and.b32  	%r128, %r10, 7;
	setp.lt.u32 	%p76, %r68, 8;
	@%p76 bra 	$L__BB1_55;
	mul.lo.s32 	%r301, %r370, %r9;
	cvt.s64.s32 	%rd184, %r301;
	add.s64 	%rd185, %rd13, %rd184;
	ld.u8 	%rs236, [%rd185];
	mul.lo.s16 	%rs237, %rs236, %rs279;
	mad.lo.s32 	%r302, %r370, %r10, %r10;
	cvt.s64.s32 	%rd186, %r302;
	cvt.s64.s32 	%rd187, %r370;
	add.s64 	%rd188, %rd186, %rd187;
	add.s64 	%rd189, %rd13, %rd188;
	ld.u8 	%rs238, [%rd189+1];
	mul.lo.s16 	%rs239, %rs238, %rs237;
	add.s32 	%r303, %r302, %r10;
	cvt.s64.s32 	%rd190, %r303;
	add.s64 	%rd191, %rd190, %rd187;
	add.s64 	%rd192, %rd13, %rd191;
	ld.u8 	%rs240, [%rd192+2];
	mul.lo.s16 	%rs241, %rs240, %rs239;
	add.s32 	%r304, %r303, %r10;
	cvt.s64.s32 	%rd193, %r304;
	add.s64 	%rd194, %rd193, %rd187;
	add.s64 	%rd195, %rd13, %rd194;
	ld.u8 	%rs242, [%rd195+3];
	mul.lo.s16 	%rs243, %rs242, %rs241;
	add.s32 	%r305, %r304, %r10;
	cvt.s64.s32 	%rd196, %r305;
	add.s64 	%rd197, %rd196, %rd187;
	add.s64 	%rd198, %rd13, %rd197;
	ld.u8 	%rs244, [%rd198+4];
	mul.lo.s16 	%rs245, %rs244, %rs243;
	add.s32 	%r306, %r305, %r10;
	cvt.s64.s32 	%rd199, %r306;
	add.s64 	%rd200, %rd199, %rd187;
	add.s64 	%rd201, %rd13, %rd200;
	ld.u8 	%rs246, [%rd201+5];
	mul.lo.s16 	%rs247, %rs246, %rs245;
	add.s32 	%r307, %r306, %r10;
	cvt.s64.s32 	%rd202, %r307;
	add.s64 	%rd203, %rd202, %rd187;
	add.s64 	%rd204, %rd13, %rd203;
	ld.u8 	%rs248, [%rd204+6];
	mul.lo.s16 	%rs249, %rs248, %rs247;
	add.s32 	%r308, %r307, %r10;
	cvt.s64.s32 	%rd205, %r308;
	add.s64 	%rd206, %rd205, %rd187;
	add.s64 	%rd207, %rd13, %rd206;
	ld.u8 	%rs250, [%rd207+7];
	mul.lo.s16 	%rs279, %rs250, %rs249;
	add.s32 	%r370, %r370, 8;
$L__BB1_55:
	setp.eq.s32 	%p77, %r128, 0;
	@%p77 bra 	$L__BB1_62;
	and.b32  	%r131, %r10, 3;
	setp.lt.u32 	%p78, %r128, 4;
	@%p78 bra 	$L__BB1_58;
	mul.lo.s32 	%r309, %r370, %r9;
	cvt.s64.s32 	%rd208, %r309;
	add.s64 	%rd209, %rd13, %rd208;
	ld.u8 	%rs252, [%rd209];
	mul.lo.s16 	%rs253, %rs252, %rs279;
	mad.lo.s32 	%r310, %r370, %r10, %r10;
	cvt.s64.s32 	%rd210, %r310;
	cvt.s64.s32 	%rd211, %r370;
	add.s64 	%rd212, %rd210, %rd211;
	add.s64 	%rd213, %rd13, %rd212;
	ld.u8 	%rs254, [%rd213+1];
	mul.lo.s16 	%rs255, %rs254, %rs253;
	add.s32 	%r311, %r310, %r10;
	cvt.s64.s32 	%rd214, %r311;
	add.s64 	%rd215, %rd214, %rd211;
	add.s64 	%rd216, %rd13, %rd215;
	ld.u8 	%rs256, [%rd216+2];
	mul.lo.s16 	%rs257, %rs256, %rs255;
	add.s32 	%r312, %r311, %r10;
	cvt.s64.s32 	%rd217, %r312;
	add.s64 	%rd218, %rd217, %rd211;
	add.s64 	%rd219, %rd13, %rd218;
	ld.u8 	%rs258, [%rd219+3];
	mul.lo.s16 	%rs279, %rs258, %rs257;
	add.s32 	%r370, %r370, 4;
$L__BB1_58:
	setp.eq.s32 	%p79, %r131, 0;
	@%p79 bra 	$L__BB1_62;
	mul.lo.s32 	%r313, %r370, %r9;
	cvt.s64.s32 	%rd220, %r313;
	add.s64 	%rd221, %rd13, %rd220;
	ld.u8 	%rs259, [%rd221];
	mul.lo.s16 	%rs279, %rs259, %rs279;
	setp.eq.s32 	%p80, %r131, 1;
	@%p80 bra 	$L__BB1_62;
	mad.lo.s32 	%r134, %r370, %r10, %r10;
	cvt.s64.s32 	%rd222, %r134;
	cvt.s64.s32 	%rd9, %r370;
	add.s64 	%rd223, %rd222, %rd9;
	add.s64 	%rd224, %rd13, %rd223;
	ld.u8 	%rs260, [%rd224+1];
	mul.lo.s16 	%rs279, %rs260, %rs279;
	setp.eq.s32 	%p81, %r131, 2;
	@%p81 bra 	$L__BB1_62;
	add.s32 	%r314, %r134, %r10;
	cvt.s64.s32 	%rd225, %r314;
	add.s64 	%rd226, %rd225, %rd9;
	add.s64 	%rd227, %rd13, %rd226;
	ld.u8 	%rs261, [%rd227+2];
	mul.lo.s16 	%rs279, %rs261, %rs279;
$L__BB1_62:
	cvt.s16.s8 	%rs262, %rs279;
	mad.lo.s32 	%r315, %r9, %r8, %r7;
	mul.wide.s32 	%rd228, %r315, 2;
	add.s64 	%rd229, %rd2, %rd228;
	st.global.u16 	[%rd229], %rs262;
	{ // callseq 3, 0
	.param .b64 param0;
	st.param.b64 	[param0], %rd13;
	call.uni 
	free, 
	(
	param0
	);
	} // callseq 3
	add.s32 	%r316, %r316, %r5;
	setp.lt.s32 	%p82, %r316, %r4;
	@%p82 bra 	$L__BB1_2;
$L__BB1_63:
	ret;
$L__BB1_64:
	setp.eq.s32 	%p71, %r76, %r10;
	add.s16 	%rs265, %rs265, 1;
	add.s16 	%rs264, %rs264, 1;
	mov.u32 	%r344, %r76;
	@%p71 bra 	$L__BB1_48;
$L__BB1_65:
	xor.b16  	%rs57, %rs264, 3;
	add.s16 	%rs8, %rs57, %rs1;
	not.b16 	%rs58, %rs265;
	add.s16 	%rs59, %rs58, %rs1;
	cvt.u32.u16 	%r174, %rs59;
	and.b32  	%r71, %r174, 7;
	add.s32 	%r72, %r71, -1;
	sub.s32 	%r73, %r10, %r344;
	sub.s32 	%r74, %r17, %r344;
	mul.lo.s32 	%r75, %r344, %r10;
	mul.lo.s32 	%r175, %r344, %r9;
	cvt.s64.s32 	%rd68, %r175;
	add.s64 	%rd8, %rd13, %rd68;
	add.s32 	%r76, %r344, 1;
	setp.ge.s32 	%p29, %r76, %r10;
	mov.u32 	%r357, %r344;
	@%p29 bra 	$L__BB1_77;
	ld.s8 	%rs60, [%rd8];
	abs.s16 	%rs268, %rs60;
	sub.s32 	%r177, %r9, %r344;
	add.s32 	%r178, %r177, -3;
	setp.lt.u32 	%p30, %r178, 7;
	mov.u32 	%r349, %r76;
	mov.u32 	%r357, %r344;
	@%p30 bra 	$L__BB1_69;
	and.b32  	%r77, %r74, -8;
	mov.b32 	%r347, 0;
	mov.u32 	%r349, %r76;
	mov.u32 	%r357, %r344;
$L__BB1_68:
	.pragma "nounroll";
	cvt.u32.u16 	%r180, %rs268;
	cvt.s32.s8 	%r181, %r180;
	add.s32 	%r182, %r349, %r75;
	cvt.s64.s32 	%rd69, %r182;
	add.s64 	%rd70, %rd13, %rd69;
	ld.s8 	%rs61, [%rd70];
	abs.s16 	%rs62, %rs61;
	cvt.u32.u16 	%r183, %rs62;
	setp.gt.s32 	%p31, %r183, %r181;
	selp.b16 	%rs63, %rs62, %rs268, %p31;
	selp.b32 	%r184, %r349, %r357, %p31;
	add.s32 	%r185, %r349, 1;
	cvt.u32.u16 	%r186, %rs63;
	cvt.s32.s8 	%r187, %r186;
	ld.s8 	%rs64, [%rd70+1];
	abs.s16 	%rs65, %rs64;
	cvt.u32.u16 	%r188, %rs65;
	setp.gt.s32 	%p32, %r188, %r187;
	selp.b16 	%rs66, %rs65, %rs63, %p32;
	selp.b32 	%r189, %r185, %r184, %p32;
	add.s32 	%r190, %r349, 2;
	cvt.u32.u16 	%r191, %rs66;
	cvt.s32.s8 	%r192, %r191;
	ld.s8 	%rs67, [%rd70+2];
	abs.s16 	%rs68, %rs67;
	cvt.u32.u16 	%r193, %rs68;
	setp.gt.s32 	%p33, %r193, %r192;
	selp.b16 	%rs69, %rs68, %rs66, %p33;
	selp.b32 	%r194, %r190, %r189, %p33;
	add.s32 	%r195, %r349, 3;
	cvt.u32.u16 	%r196, %rs69;
	cvt.s32.s8 	%r197, %r196;
	ld.s8 	%rs70, [%rd70+3];
	abs.s16 	%rs71, %rs70;
	cvt.u32.u16 	%r198, %rs71;
	setp.gt.s32 	%p34, %r198, %r197;
	selp.b16 	%rs72, %rs71, %rs69, %p34;
	selp.b32 	%r199, %r195, %r194, %p34;
	add.s32 	%r200, %r349, 4;
	cvt.u32.u16 	%r201, %rs72;
	cvt.s32.s8 	%r202, %r201;
	ld.s8 	%rs73, [%rd70+4];
	abs.s16 	%rs74, %rs73;
	cvt.u32.u16 	%r203, %rs74;
	setp.gt.s32 	%p35, %r203, %r202;
	selp.b16 	%rs75, %rs74, %rs72, %p35;
	selp.b32 	%r204, %r200, %r199, %p35;
	add.s32 	%r205, %r349, 5;
	cvt.u32.u16 	%r206, %rs75;
	cvt.s32.s8 	%r207, %r206;
	ld.s8 	%rs76, [%rd70+5];
	abs.s16 	%rs77, %rs76;
	cvt.u32.u16 	%r208, %rs77;
	setp.gt.s32 	%p36, %r208, %r207;
	selp.b16 	%rs78, %rs77, %rs75, %p36;
	selp.b32 	%r209, %r205, %r204, %p36;
	add.s32 	%r210, %r349, 6;
	cvt.u32.u16 	%r211, %rs78;
	cvt.s32.s8 	%r212, %r211;
	ld.s8 	%rs79, [%rd70+6];
	abs.s16 	%rs80, %rs79;
	cvt.u32.u16 	%r213, %rs80;
	setp.gt.s32 	%p37, %r213, %r212;
	selp.b16 	%rs81, %rs80, %rs78, %p37;
	selp.b32 	%r214, %r210, %r209, %p37;
	add.s32 	%r215, %r349, 7;
	cvt.u32.u16 	%r216, %rs81;
	cvt.s32.s8 	%r217, %r216;
	ld.s8 	%rs82, [%rd70+7];
	abs.s16 	%rs83, %rs82;
	cvt.u32.u16 	%r218, %rs83;
	setp.gt.s32 	%p38, %r218, %r217;
	selp.b16 	%rs268, %rs83, %rs81, %p38;
	selp.b32 	%r357, %r215, %r214, %p38;
	add.s32 	%r349, %r349, 8;
	add.s32 	%r347, %r347, 8;
	setp.ne.s32 	%p39, %r347, %r77;
	@%p39 bra 	$L__BB1_68;
$L__BB1_69:
	and.b32  	%r219, %r74, 7;
	setp.eq.s32 	%p40, %r219, 0;
	@%p40 bra 	$L__BB1_77;
	sub.s16 	%rs84, %rs2, %rs265;
	cvt.u32.u16 	%r221, %rs84;
	and.b32  	%r87, %r221, 7;
	add.s32 	%r222, %r87, -1;
	setp.lt.u32 	%p41, %r222, 3;
	@%p41 bra 	$L__BB1_72;
	cvt.u32.u16 	%r223, %rs268;
	cvt.s32.s8 	%r224, %r223;
	add.s32 	%r225, %r349, %r75;
	cvt.s64.s32 	%rd71, %r225;
	add.s64 	%rd72, %rd13, %rd71;
	ld.s8 	%rs85, [%rd72];
	abs.s16 	%rs86, %rs85;
	cvt.u32.u16 	%r226, %rs86;
	setp.gt.s32 	%p42, %r226, %r224;
	selp.b16 	%rs87, %rs86, %rs268, %p42;
	selp.b32 	%r227, %r349, %r357, %p42;
	add.s32 	%r228, %r349, 1;
	cvt.u32.u16 	%r229, %rs87;
	cvt.s32.s8 	%r230, %r229;
	ld.s8 	%rs88, [%rd72+1];
	abs.s16 	%rs89, %rs88;
	cvt.u32.u16 	%r231, %rs89;
	setp.gt.s32 	%p43, %r231, %r230;
	selp.b16 	%rs90, %rs89, %rs87, %p43;
	selp.b32 	%r232, %r228, %r227, %p43;
	add.s32 	%r233, %r349, 2;
	cvt.u32.u16 	%r234, %rs90;
	cvt.s32.s8 	%r235, %r234;
	ld.s8 	%rs91, [%rd72+2];
	abs.s16 	%rs92, %rs91;
	cvt.u32.u16 	%r236, %rs92;
	setp.gt.s32 	%p44, %r236, %r235;
	selp.b16 	%rs93, %rs92, %rs90, %p44;
	selp.b32 	%r237, %r233, %r232, %p44;
	add.s32 	%r238, %r349, 3;
	cvt.u32.u16 	%r239, %rs93;
	cvt.s32.s8 	%r240, %r239;
	ld.s8 	%rs94, [%rd72+3];
	abs.s16 	%rs95, %rs94;
	cvt.u32.u16 	%r241, %rs95;
	setp.gt.s32 	%p45, %r241, %r240;
	selp.b16 	%rs268, %rs95, %rs93, %p45;
	selp.b32 	%r357, %r238, %r237, %p45;
	add.s32 	%r349, %r349, 4;
$L__BB1_72:
	and.b32  	%r242, %r87, 3;
	setp.eq.s32 	%p46, %r242, 0;
	@%p46 bra 	$L__BB1_77;
	xor.b16  	%rs96, %rs1, 2;
	sub.s16 	%rs15, %rs96, %rs264;
	and.b16  	%rs97, %rs15, 3;
	setp.eq.s16 	%p47, %rs97, 1;
	@%p47 bra 	$L__BB1_75;
	cvt.u32.u16 	%r244, %rs268;
	cvt.s32.s8 	%r245, %r244;
	add.s32 	%r246, %r349, %r75;
	cvt.s64.s32 	%rd73, %r246;
	add.s64 	%rd74, %rd13, %rd73;
	ld.s8 	%rs98, [%rd74];
	abs.s16 	%rs99, %rs98;
	cvt.u32.u16 	%r247, %rs99;
	setp.gt.s32 	%p48, %r247, %r245;
	selp.b16 	%rs100, %rs99, %rs268, %p48;
	selp.b32 	%r248, %r349, %r357, %p48;
	add.s32 	%r249, %r349, 1;
	cvt.u32.u16 	%r250, %rs100;
	cvt.s32.s8 	%r251, %r250;
	ld.s8 	%rs101, [%rd74+1];
	abs.s16 	%rs102, %rs101;
	cvt.u32.u16 	%r252, %rs102;
	setp.gt.s32 	%p49, %r252, %r251;
	selp.b16 	%rs268, %rs102, %rs100, %p49;
	selp.b32 	%r357, %r249, %r248, %p49;
	add.s32 	%r349, %r349, 2;
$L__BB1_75:
	and.b16  	%rs103, %rs15, 1;
	setp.eq.b16 	%p50, %rs103, 1;
	not.pred 	%p51, %p50;
	@%p51 bra 	$L__BB1_77;
	cvt.u32.u16 	%r253, %rs268;
	cvt.s32.s8 	%r254, %r253;
	add.s32 	%r255, %r349, %r75;
	cvt.s64.s32 	%rd75, %r255;
	add.s64 	%rd76, %rd13, %rd75;
	ld.s8 	%rs104, [%rd76];
	abs.s16 	%rs105, %rs104;
	cvt.u32.u16 	%r256, %rs105;
	setp.gt.s32 	%p52, %r256, %r254;
	selp.b32 	%r357, %r349, %r357, %p52;
$L__BB1_77:
	setp.eq.s32 	%p53, %r357, %r344;
	@%p53 bra 	$L__BB1_90;
	setp.lt.u32 	%p54, %r74, 7;
	mov.u32 	%r360, %r344;
	@%p54 bra 	$L__BB1_81;
	and.b32  	%r100, %r73, -8;
	mov.b32 	%r359, 0;
	mov.u32 	%r360, %r344;
$L__BB1_80:
	.pragma "nounroll";
	mul.lo.s32 	%r258, %r360, %r10;
	add.s32 	%r259, %r258, %r344;
	cvt.s64.s32 	%rd77, %r259;
	add.s64 	%rd78, %rd13, %rd77;
	ld.u8 	%rs106, [%rd78];
	add.s32 	%r260, %r258, %r357;
	cvt.s64.s32 	%rd79, %r260;
	add.s64 	%rd80, %rd13, %rd79;
	ld.u8 	%rs107, [%rd80];
	st.u8 	[%rd78], %rs107;
	st.u8 	[%rd80], %rs106;
	cvt.s64.s32 	%rd81, %r10;
	add.s64 	%rd82, %rd78, %rd81;
	ld.u8 	%rs108, [%rd82];
	add.s64 	%rd83, %rd80, %rd81;
	ld.u8 	%rs109, [%rd83];
	st.u8 	[%rd82], %rs109;
	st.u8 	[%rd83], %rs108;
	add.s64 	%rd84, %rd82, %rd81;
	ld.u8 	%rs110, [%rd84];
	add.s64 	%rd85, %rd83, %rd81;
	ld.u8 	%rs111, [%rd85];
	st.u8 	[%rd84], %rs111;
	st.u8 	[%rd85], %rs110;
	add.s64 	%rd86, %rd84, %rd81;
	ld.u8 	%rs112, [%rd86];
	add.s64 	%rd87, %rd85, %rd81;
	ld.u8 	%rs113, [%rd87];
	st.u8 	[%rd86], %rs113;
	st.u8 	[%rd87], %rs112;
	add.s64 	%rd88, %rd86, %rd81;
	ld.u8 	%rs114, [%rd88];
	add.s64 	%rd89, %rd87, %rd81;
	ld.u8 	%rs115, [%rd89];
	st.u8 	[%rd88], %rs115;
	st.u8 	[%rd89], %rs114;
	add.s64 	%rd90, %rd88, %rd81;
	ld.u8 	%rs116, [%rd90];
	add.s64 	%rd91, %rd89, %rd81;
	ld.u8 	%rs117, [%rd91];
	st.u8 	[%rd90], %rs117;
	st.u8 	[%rd91], %rs116;
	add.s64 	%rd92, %rd90, %rd81;
	ld.u8 	%rs118, [%rd92];
	add.s64 	%rd93, %rd91, %rd81;
	ld.u8 	%rs119, [%rd93];
	st.u8 	[%rd92], %rs119;
	st.u8 	[%rd93], %rs118;
	add.s64 	%rd94, %rd92, %rd81;
	ld.u8 	%rs120, [%rd94];
	add.s64 	%rd95, %rd93, %rd81;
	ld.u8 	%rs121, [%rd95];
	st.u8 	[%rd94], %rs121;
	st.u8 	[%rd95], %rs120;
	add.s32 	%r360, %r360, 8;
	add.s32 	%r359, %r359, 8;
	setp.ne.s32 	%p55, %r359, %r100;
	@%p55 bra 	$L__BB1_80;
$L__BB1_81:
	and.b32  	%r261, %r73, 7;
	setp.eq.s32 	%p56, %r261, 0;
	@%p56 bra 	$L__BB1_89;
	setp.lt.u32 	%p57, %r72, 3;
	@%p57 bra 	$L__BB1_84;
	mul.lo.s32 	%r262, %r360, %r10;
	add.s32 	%r263, %r262, %r344;
	cvt.s64.s32 	%rd96, %r263;
	add.s64 	%rd97, %rd13, %rd96;
	ld.u8 	%rs122, [%rd97];
	add.s32 	%r264, %r262, %r357;
	cvt.s64.s32 	%rd98, %r264;
	add.s64 	%rd99, %rd13, %rd98;
	ld.u8 	%rs123, [%rd99];
	st.u8 	[%rd97], %rs123;
	st.u8 	[%rd99], %rs122;
	cvt.s64.s32 	%rd100, %r10;
	add.s64 	%rd101, %rd97, %rd100;
	ld.u8 	%rs124, [%rd101];
	add.s64 	%rd102, %rd99, %rd100;
	ld.u8 	%rs125, [%rd102];
	st.u8 	[%rd101], %rs125;
	st.u8 	[%rd102], %rs124;
	add.s64 	%rd103, %rd101, %rd100;
	ld.u8 	%rs126, [%rd103];
	add.s64 	%rd104, %rd102, %rd100;
	ld.u8 	%rs127, [%rd104];
	st.u8 	[%rd103], %rs127;
	st.u8 	[%rd104], %rs126;
	add.s64 	%rd105, %rd103, %rd100;
	ld.u8 	%rs128, [%rd105];
	add.s64 	%rd106, %rd104, %rd100;
	ld.u8 	%rs129, [%rd106];
	st.u8 	[%rd105], %rs129;
	st.u8 	[%rd106], %rs128;
	add.s32 	%r360, %r360, 4;
$L__BB1_84:
	and.b32  	%r265, %r71, 3;
	setp.eq.s32 	%p58, %r265, 0;
	@%p58 bra 	$L__BB1_89;
	and.b16  	%rs130, %rs8, 3;
	setp.eq.s16 	%p59, %rs130, 1;
	@%p59 bra 	$L__BB1_87;
	mul.lo.s32 	%r266, %r360, %r10;
	add.s32 	%r267, %r266, %r344;
	cvt.s64.s32 	%rd107, %r267;
	add.s64 	%rd108, %rd13, %rd107;
	ld.u8 	%rs131, [%rd108];
	add.s32 	%r268, %r266, %r357;
	cvt.s64.s32 	%rd109, %r268;
	add.s64 	%rd110, %rd13, %rd109;
	ld.u8 	%rs132, [%rd110];
	st.u8 	[%rd108], %rs132;
	st.u8 	[%rd110], %rs131;
	cvt.s64.s32 	%rd111, %r10;
	add.s64 	%rd112, %rd108, %rd111;
	ld.u8 	%rs133, [%rd112];
	add.s64 	%rd113, %rd110, %rd111;
	ld.u8 	%rs134, [%rd113];
	st.u8 	[%rd112], %rs134;
	st.u8 	[%rd113], %rs133;
	add.s32 	%r360, %r360, 2;
$L__BB1_87:
	and.b16  	%rs135, %rs8, 1;
	setp.eq.b16 	%p60, %rs135, 1;
	not.pred 	%p61, %p60;
	@%p61 bra 	$L__BB1_89;
	mul.lo.s32 	%r269, %r360, %r10;
	add.s32 	%r270, %r269, %r344;
	cvt.s64.s32 	%rd114, %r270;
	add.s64 	%rd115, %rd13, %rd114;
	ld.u8 	%rs136, [%rd115];
	add.s32 	%r271, %r269, %r357;
	cvt.s64.s32 	%rd116, %r271;
	add.s64 	%rd117, %rd13, %rd116;
	ld.u8 	%rs137, [%rd117];
	st.u8 	[%rd115], %rs137;
	st.u8 	[%rd117], %rs136;
$L__BB1_89:
	neg.s16 	%rs279, %rs279;
$L__BB1_90:
	@%p29 bra 	$L__BB1_64;
	and.b32  	%r110, %r73, 7;
	and.b32  	%r111, %r73, -8;
	and.b32  	%r112, %r71, 3;
	and.b16  	%rs20, %rs8, 1;
	mov.u32 	%r366, %r76;
	bra.uni 	$L__BB1_101;
$L__BB1_92:
	setp.eq.s32 	%p65, %r110, 0;
	@%p65 bra 	$L__BB1_100;
	setp.lt.u32 	%p66, %r72, 3;
	@%p66 bra 	$L__BB1_95;
	add.s32 	%r276, %r367, %r75;
	cvt.s64.s32 	%rd124, %r276;
	add.s64 	%rd125, %rd13, %rd124;
	ld.u8 	%rs174, [%rd125];
	add.s32 	%r277, %r367, %r120;
	cvt.s64.s32 	%rd126, %r277;
	add.s64 	%rd127, %rd13, %rd126;
	ld.u8 	%rs175, [%rd127];
	mul.lo.s16 	%rs176, %rs174, %rs21;
	sub.s16 	%rs177, %rs175, %rs176;
	st.u8 	[%rd127], %rs177;
	ld.u8 	%rs178, [%rd125+1];
	ld.u8 	%rs179, [%rd127+1];
	mul.lo.s16 	%rs180, %rs178, %rs21;
	sub.s16 	%rs181, %rs179, %rs180;
	st.u8 	[%rd127+1], %rs181;
	ld.u8 	%rs182, [%rd125+2];
	ld.u8 	%rs183, [%rd127+2];
	mul.lo.s16 	%rs184, %rs182, %rs21;
	sub.s16 	%rs185, %rs183, %rs184;
	st.u8 	[%rd127+2], %rs185;
	ld.u8 	%rs186, [%rd125+3];
	ld.u8 	%rs187, [%rd127+3];
	mul.lo.s16 	%rs188, %rs186, %rs21;
	sub.s16 	%rs189, %rs187, %rs188;
	st.u8 	[%rd127+3], %rs189;
	add.s32 	%r367, %r367, 4;
$L__BB1_95:
	setp.eq.s32 	%p67, %r112, 0;
	@%p67 bra 	$L__BB1_100;
	and.b16  	%rs190, %rs8, 3;
	setp.eq.s16 	%p68, %rs190, 1;
	@%p68 bra 	$L__BB1_98;
	add.s32 	%r278, %r367, %r75;
	cvt.s64.s32 	%rd128, %r278;
	add.s64 	%rd129, %rd13, %rd128;
	ld.u8 	%rs191, [%rd129];
	add.s32 	%r279, %r367, %r120;
	cvt.s64.s32 	%rd130, %r279;
	add.s64 	%rd131, %rd13, %rd130;
	ld.u8 	%rs192, [%rd131];
	mul.lo.s16 	%rs193, %rs191, %rs21;
	sub.s16 	%rs194, %rs192, %rs193;
	st.u8 	[%rd131], %rs194;
	ld.u8 	%rs195, [%rd129+1];
	ld.u8 	%rs196, [%rd131+1];
	mul.lo.s16 	%rs197, %rs195, %rs21;
	sub.s16 	%rs198, %rs196, %rs197;
	st.u8 	[%rd131+1], %rs198;
	add.s32 	%r367, %r367, 2;
$L__BB1_98:
	setp.eq.s16 	%p69, %rs20, 0;
	@%p69 bra 	$L__BB1_100;
	add.s32 	%r280, %r367, %r75;
	cvt.s64.s32 	%rd132, %r280;
	add.s64 	%rd133, %rd13, %rd132;
	ld.u8 	%rs199, [%rd133];
	add.s32 	%r281, %r367, %r120;
	cvt.s64.s32 	%rd134, %r281;
	add.s64 	%rd135, %rd13, %rd134;
	ld.u8 	%rs200, [%rd135];
	mul.lo.s16 	%rs201, %rs199, %rs21;
	sub.s16 	%rs202, %rs200, %rs201;
	st.u8 	[%rd135], %rs202;
$L__BB1_100:
	add.s32 	%r366, %r366, 1;
	setp.eq.s32 	%p70, %r366, %r10;
	@%p70 bra 	$L__BB1_64;
$L__BB1_101:
	setp.lt.u32 	%p63, %r74, 7;
	mul.lo.s32 	%r120, %r366, %r10;
	add.s32 	%r272, %r120, %r344;
	cvt.s64.s32 	%rd118, %r272;
	add.s64 	%rd119, %rd13, %rd118;
	ld.s8 	%rs138, [%rd119];
	ld.u8 	%rs139, [%rd8];
	max.u16 	%rs140, %rs139, 1;
	cvt.s16.s8 	%rs141, %rs140;
	div.s16 	%rs21, %rs138, %rs141;
	mov.u32 	%r367, %r344;
	@%p63 bra 	$L__BB1_92;
	mov.b32 	%r368, 0;
	mov.u32 	%r367, %r344;
$L__BB1_103:
	.pragma "nounroll";
	add.s32 	%r274, %r367, %r75;
	cvt.s64.s32 	%rd120, %r274;
	add.s64 	%rd121, %rd13, %rd120;
	ld.u8 	%rs142, [%rd121];
	add.s32 	%r275, %r367, %r120;
	cvt.s64.s32 	%rd122, %r275;
	add.s64 	%rd123, %rd13, %rd122;
	ld.u8 	%rs143, [%rd123];
	mul.lo.s16 	%rs144, %rs142, %rs21;
	sub.s16 	%rs145, %rs143, %rs144;
	st.u8 	[%rd123], %rs145;
	ld.u8 	%rs146, [%rd121+1];
	ld.u8 	%rs147, [%rd123+1];
	mul.lo.s16 	%rs148, %rs146, %rs21;
	sub.s16 	%rs149, %rs147, %rs148;
	st.u8 	[%rd123+1], %rs149;
	ld.u8 	%rs150, [%rd121+2];
	ld.u8 	%rs151, [%rd123+2];
	mul.lo.s16 	%rs152, %rs150, %rs21;
	sub.s16 	%rs153, %rs151, %rs152;
	st.u8 	[%rd123+2], %rs153;
	ld.u8 	%rs154, [%rd121+3];
	ld.u8 	%rs155, [%rd123+3];
	mul.lo.s16 	%rs156, %rs154, %rs21;
	sub.s16 	%rs157, %rs155, %rs156;
	st.u8 	[%rd123+3], %rs157;
	ld.u8 	%rs158, [%rd121+4];
	ld.u8 	%rs159, [%rd123+4];
	mul.lo.s16 	%rs160, %rs158, %rs21;
	sub.s16 	%rs161, %rs159, %rs160;
	st.u8 	[%rd123+4], %rs161;
	ld.u8 	%rs162, [%rd121+5];
	ld.u8 	%rs163, [%rd123+5];
	mul.lo.s16 	%rs164, %rs162, %rs21;
	sub.s16 	%rs165, %rs163, %rs164;
	st.u8 	[%rd123+5], %rs165;
	ld.u8 	%rs166, [%rd121+6];
	ld.u8 	%rs167, [%rd123+6];
	mul.lo.s16 	%rs168, %rs166, %rs21;
	sub.s16 	%rs169, %rs167, %rs168;
	st.u8 	[%rd123+6], %rs169;
	ld.u8 	%rs170, [%rd121+7];
	ld.u8 	%rs171, [%rd123+7];
	mul.lo.s16 	%rs172, %rs170, %rs21;
	sub.s16 	%rs173, %rs171, %rs172;
	st.u8 	[%rd123+7], %rs173;
	add.s32 	%r367, %r367, 8;
	add.s32 	%r368, %r368, 8;
	setp.eq.s32 	%p64, %r368, %r111;
	@%p64 bra 	$L__BB1_92;
	bra.uni 	$L__BB1_103;

}


// ===== COMPILED SASS (sm_100) =====

	.target	sm_100

	.elftype	@"ET_EXEC"


//--------------------- .note.nv.tkinfo           --------------------------
	.section	.note.nv.tkinfo,"",@"SHT_NOTE"
	.sectionflags	@"SHF_NOTE_NV_TKINFO"
	.tkinfo
        /*0018*/ 	.word	0x00000002
        /*0030*/ 	.string	""
        /*0030*/ 	.string	"ptxas"
        /*0030*/ 	.string	"Cuda compilation tools, release 13.0, V13.0.88"
        /*0030*/ 	.string	"Build cuda_13.0.r13.0/compiler.36424714_0"
        /*0030*/ 	.string	"-arch sm_100 -m 64 "



//--------------------- .note.nv.cuinfo           --------------------------
	.section	.note.nv.cuinfo,"",@"SHT_NOTE"
	.sectionflags	@"SHF_NOTE_NV_CUINFO"
        /*0018*/ 	.short	0x0002
        /*001a*/ 	.short	0x0064
        /*001c*/ 	.short	0x0082
	.zero		2


//--------------------- .nv.info                  --------------------------
	.section	.nv.info,"",@"SHT_CUDA_INFO"
	.align	4


	//----- nvinfo : EIATTR_REGCOUNT
	.align		4
        /*0000*/ 	.byte	0x04, 0x2f
        /*0002*/ 	.short	(.L_2 - .L_1)
	.align		4
.L_1:
        /*0004*/ 	.word	index@(_Z6kernelPcPiPs)
        /*0008*/ 	.word	0x00000020


	//----- nvinfo : EIATTR_FRAME_SIZE
	.align		4
.L_2:
        /*000c*/ 	.byte	0x04, 0x11
        /*000e*/ 	.short	(.L_4 - .L_3)
	.align		4
.L_3:
        /*0010*/ 	.word	index@($__internal_1_$__cuda_sm20_div_s16)
        /*0014*/ 	.word	0x00000000


	//----- nvinfo : EIATTR_FRAME_SIZE
	.align		4
.L_4:
        /*0018*/ 	.byte	0x04, 0x11
        /*001a*/ 	.short	(.L_6 - .L_5)
	.align		4
.L_5:
        /*001c*/ 	.word	index@(_Z6kernelPcPiPs)
        /*0020*/ 	.word	0x00000000


	//----- nvinfo : EIATTR_REGCOUNT
	.align		4
.L_6:
        /*0024*/ 	.byte	0x04, 0x2f
        /*0026*/ 	.short	(.L_8 - .L_7)
	.align		4
.L_7:
        /*0028*/ 	.word	index@(_Z6kernelPiPs)
        /*002c*/ 	.word	0x00000028


	//----- nvinfo : EIATTR_FRAME_SIZE
	.align		4
.L_8:
        /*0030*/ 	.byte	0x04, 0x11
        /*0032*/ 	.short	(.L_10 - .L_9)
	.align		4
.L_9:
        /*0034*/ 	.word	index@($__internal_0_$__cuda_sm20_div_s16)
        /*0038*/ 	.word	0x00000000


	//----- nvinfo : EIATTR_FRAME_SIZE
	.align		4
.L_10:
        /*003c*/ 	.byte	0x04, 0x11
        /*003e*/ 	.short	(.L_12 - .L_11)
	.align		4
.L_11:
        /*0040*/ 	.word	index@(_Z6kernelPiPs)
        /*0044*/ 	.word	0x00000000


	//----- nvinfo : EIATTR_MIN_STACK_SIZE
	.align		4
.L_12:
        /*0048*/ 	.byte	0x04, 0x12
        /*004a*/ 	.short	(.L_14 - .L_13)
	.align		4
.L_13:
        /*004c*/ 	.word	index@(_Z6kernelPiPs)
        /*0050*/ 	.word	0x00000000


	//----- nvinfo : EIATTR_MIN_STACK_SIZE
	.align		4
.L_14:
        /*0054*/ 	.byte	0x04, 0x12
        /*0056*/ 	.short	(.L_16 - .L_15)
	.align		4
.L_15:
        /*0058*/ 	.word	index@(_Z6kernelPcPiPs)
        /*005c*/ 	.word	0x00000000
.L_16:


//--------------------- .nv.compat                --------------------------
	.section	.nv.compat,"",@"SHT_CUDA_COMPAT_INFO"
	.align	4
        /*0000*/ 	.byte	0x02, 0x09, 0x00, 0x00, 0x02, 0x02, 0x01, 0x00, 0x02, 0x05, 0x05, 0x00, 0x03, 0x07, 0x01, 0x01
        /*0010*/ 	.byte	0x02, 0x03, 0x00, 0x00, 0x02, 0x06, 0x01, 0x00, 0x04, 0x0b, 0x08, 0x00, 0x01, 0x00, 0x00, 0x00
        /*0020*/ 	.byte	0x00, 0x00, 0x00, 0x00


//--------------------- .nv.info._Z6kernelPiPs    --------------------------
	.section	.nv.info._Z6kernelPiPs,"",@"SHT_CUDA_INFO"
	.sectionflags	@""
	.align	4


	//----- nvinfo : EIATTR_CUDA_API_VERSION
	.align		4
        /*0000*/ 	.byte	0x04, 0x37
        /*0002*/ 	.short	(.L_18 - .L_17)
.L_17:
        /*0004*/ 	.word	0x00000082


	//----- nvinfo : EIATTR_KPARAM_INFO
	.align		4
.L_18:
        /*0008*/ 	.byte	0x04, 0x17
        /*000a*/ 	.short	(.L_20 - .L_19)
.L_19:
        /*000c*/ 	.word	0x00000000
        /*0010*/ 	.short	0x0001
        /*0012*/ 	.short	0x0008
        /*0014*/ 	.byte	0x00, 0xf5, 0x21, 0x00


	//----- nvinfo : EIATTR_KPARAM_INFO
	.align		4
.L_20:
        /*0018*/ 	.byte	0x04, 0x17
        /*001a*/ 	.short	(.L_22 - .L_21)
.L_21:
        /*001c*/ 	.word	0x00000000
        /*0020*/ 	.short	0x0000
        /*0022*/ 	.short	0x0000
        /*0024*/ 	.byte	0x00, 0xf5, 0x21, 0x00


	//----- nvinfo : EIATTR_SPARSE_MMA_MASK
	.align		4
.L_22:
        /*0028*/ 	.byte	0x03, 0x50
        /*002a*/ 	.short	0x0000


	//----- nvinfo : EIATTR_MAXREG_COUNT
	.align		4
        /*002c*/ 	.byte	0x03, 0x1b
        /*002e*/ 	.short	0x00ff


	//----- nvinfo : EIATTR_EXTERNS
	.align		4
        /*0030*/ 	.byte	0x04, 0x0f
        /*0032*/ 	.short	(.L_24 - .L_23)


	//   ....[0]....
	.align		4
.L_23:
        /*0034*/ 	.word	index@(malloc)


	//   ....[1]....
	.align		4
        /*0038*/ 	.word	index@(free)


	//----- nvinfo : EIATTR_MERCURY_ISA_VERSION
	.align		4
.L_24:
        /*003c*/ 	.byte	0x03, 0x5f
        /*003e*/ 	.short	0x0101


	//----- nvinfo : EIATTR_VRC_CTA_INIT_COUNT
	.align		4
        /*0040*/ 	.byte	0x02, 0x4a
	.zero		1
	.zero		1


	//----- nvinfo : EIATTR_SYSCALL_OFFSETS
	.align		4
        /*0044*/ 	.byte	0x04, 0x46
        /*0046*/ 	.short	(.L_26 - .L_25)


	//   ....[0]....
.L_25:
        /*0048*/ 	.word	0x00000310


	//   ....[1]....
        /*004c*/ 	.word	0x00004400


	//----- nvinfo : EIATTR_EXIT_INSTR_OFFSETS
	.align		4
.L_26:
        /*0050*/ 	.byte	0x04, 0x1c
        /*0052*/ 	.short	(.L_28 - .L_27)


	//   ....[0]....
.L_27:
        /*0054*/ 	.word	0x000000c0


	//   ....[1]....
        /*0058*/ 	.word	0x00004450


	//----- nvinfo : EIATTR_CRS_STACK_SIZE
	.align		4
.L_28:
        /*005c*/ 	.byte	0x04, 0x1e
        /*005e*/ 	.short	(.L_30 - .L_29)
.L_29:
        /*0060*/ 	.word	0x00000000


	//----- nvinfo : EIATTR_CBANK_PARAM_SIZE
	.align		4
.L_30:
        /*0064*/ 	.byte	0x03, 0x19
        /*0066*/ 	.short	0x0010


	//----- nvinfo : EIATTR_PARAM_CBANK
	.align		4
        /*0068*/ 	.byte	0x04, 0x0a
        /*006a*/ 	.short	(.L_32 - .L_31)
	.align		4
.L_31:
        /*006c*/ 	.word	index@(.nv.constant0._Z6kernelPiPs)
        /*0070*/ 	.short	0x0380
        /*0072*/ 	.short	0x0010


	//----- nvinfo : EIATTR_SW_WAR
	.align		4
.L_32:
        /*0074*/ 	.byte	0x04, 0x36
        /*0076*/ 	.short	(.L_34 - .L_33)
.L_33:
        /*0078*/ 	.word	0x00000008
.L_34:


//--------------------- .nv.info._Z6kernelPcPiPs  --------------------------
	.section	.nv.info._Z6kernelPcPiPs,"",@"SHT_CUDA_INFO"
	.sectionflags	@""
	.align	4


	//----- nvinfo : EIATTR_CUDA_API_VERSION
	.align		4
        /*0000*/ 	.byte	0x04, 0x37
        /*0002*/ 	.short	(.L_36 - .L_35)
.L_35:
        /*0004*/ 	.word	0x00000082


	//----- nvinfo : EIATTR_KPARAM_INFO
	.align		4
.L_36:
        /*0008*/ 	.byte	0x04, 0x17
        /*000a*/ 	.short	(.L_38 - .L_37)
.L_37:
        /*000c*/ 	.word	0x00000000
        /*0010*/ 	.short	0x0002
        /*0012*/ 	.short	0x0010
        /*0014*/ 	.byte	0x00, 0xf5, 0x21, 0x00


	//----- nvinfo : EIATTR_KPARAM_INFO
	.align		4
.L_38:
        /*0018*/ 	.byte	0x04, 0x17
        /*001a*/ 	.short	(.L_40 - .L_39)
.L_39:
        /*001c*/ 	.word	0x00000000
        /*0020*/ 	.short	0x0001
        /*0022*/ 	.short	0x0008
        /*0024*/ 	.byte	0x00, 0xf5, 0x21, 0x00


	//----- nvinfo : EIATTR_KPARAM_INFO
	.align		4
.L_40:
        /*0028*/ 	.byte	0x04, 0x17
        /*002a*/ 	.short	(.L_42 - .L_41)
.L_41:
        /*002c*/ 	.word	0x00000000
        /*0030*/ 	.short	0x0000
        /*0032*/ 	.short	0x0000
        /*0034*/ 	.byte	0x00, 0xf5, 0x21, 0x00


	//----- nvinfo : EIATTR_SPARSE_MMA_MASK
	.align		4
.L_42:
        /*0038*/ 	.byte	0x03, 0x50
        /*003a*/ 	.short	0x0000


	//----- nvinfo : EIATTR_MAXREG_COUNT
	.align		4
        /*003c*/ 	.byte	0x03, 0x1b
        /*003e*/ 	.short	0x00ff


	//----- nvinfo : EIATTR_EXTERNS
	.align		4
        /*0040*/ 	.byte	0x04, 0x0f
        /*0042*/ 	.short	(.L_44 - .L_43)


	//   ....[0]....
	.align		4
.L_43:
        /*0044*/ 	.word	index@(malloc)


	//   ....[1]....
	.align		4
        /*0048*/ 	.word	index@(free)


	//----- nvinfo : EIATTR_MERCURY_ISA_VERSION
	.align		4
.L_44:
        /*004c*/ 	.byte	0x03, 0x5f
        /*004e*/ 	.short	0x0101


	//----- nvinfo : EIATTR_VRC_CTA_INIT_COUNT
	.align		4
        /*0050*/ 	.byte	0x02, 0x4a
	.zero		1
	.zero		1


	//----- nvinfo : EIATTR_SYSCALL_OFFSETS
	.align		4
        /*0054*/ 	.byte	0x04, 0x46
        /*0056*/ 	.short	(.L_46 - .L_45)


	//   ....[0]....
.L_45:
        /*0058*/ 	.word	0x00000310


	//   ....[1]....
        /*005c*/ 	.word	0x000045a0


	//----- nvinfo : EIATTR_EXIT_INSTR_OFFSETS
	.align		4
.L_46:
        /*0060*/ 	.byte	0x04, 0x1c
        /*0062*/ 	.short	(.L_48 - .L_47)


	//   ....[0]....
.L_47:
        /*0064*/ 	.word	0x000000c0


	//   ....[1]....
        /*0068*/ 	.word	0x000045f0


	//----- nvinfo : EIATTR_CRS_STACK_SIZE
	.align		4
.L_48:
        /*006c*/ 	.byte	0x04, 0x1e
        /*006e*/ 	.short	(.L_50 - .L_49)
.L_49:
        /*0070*/ 	.word	0x00000000


	//----- nvinfo : EIATTR_CBANK_PARAM_SIZE
	.align		4
.L_50:
        /*0074*/ 	.byte	0x03, 0x19
        /*0076*/ 	.short	0x0018


	//----- nvinfo : EIATTR_PARAM_CBANK
	.align		4
        /*0078*/ 	.byte	0x04, 0x0a
        /*007a*/ 	.short	(.L_52 - .L_51)
	.align		4
.L_51:
        /*007c*/ 	.word	index@(.nv.constant0._Z6kernelPcPiPs)
        /*0080*/ 	.short	0x0380
        /*0082*/ 	.short	0x0018


	//----- nvinfo : EIATTR_SW_WAR
	.align		4
.L_52:
        /*0084*/ 	.byte	0x04, 0x36
        /*0086*/ 	.short	(.L_54 - .L_53)
.L_53:
        /*0088*/ 	.word	0x00000008
.L_54:


//--------------------- .nv.callgraph             --------------------------
	.section	.nv.callgraph,"",@"SHT_CUDA_CALLGRAPH"
	.align	4
	.sectionentsize	8
	.align		4
        /*0000*/ 	.word	0x00000000
	.align		4
        /*0004*/ 	.word	0xffffffff
	.align		4
        /*0008*/ 	.word	index@(_Z6kernelPiPs)
	.align		4
        /*000c*/ 	.word	index@(free)
	.align		4
        /*0010*/ 	.word	index@(_Z6kernelPiPs)
	.align		4
        /*0014*/ 	.word	index@(malloc)
	.align		4
        /*0018*/ 	.word	index@(_Z6kernelPcPiPs)
	.align		4
        /*001c*/ 	.word	index@(free)
	.align		4
        /*0020*/ 	.word	index@(_Z6kernelPcPiPs)
	.align		4
        /*0024*/ 	.word	index@(malloc)
	.align		4
        /*0028*/ 	.word	0x00000000
	.align		4
        /*002c*/ 	.word	0xfffffffe
	.align		4
        /*0030*/ 	.word	0x00000000
	.align		4
        /*0034*/ 	.word	0xfffffffd
	.align		4
        /*0038*/ 	.word	0x00000000
	.align		4
        /*003c*/ 	.word	0xfffffffc


//--------------------- .nv.constant4             --------------------------
	.section	.nv.constant4,"a",@progbits
	.align	8
	.align		8
.nv.constant4:
        /*0000*/ 	.dword	malloc
	.align		8
        /*0008*/ 	.dword	free


//--------------------- .nv.constant3             --------------------------
	.section	.nv.constant3,"a",@progbits
.nv.constant3:
	.type		matrixDev,@object
	.size		matrixDev,(.L_0 - matrixDev)
matrixDev:
	.zero		10000
.L_0:


//--------------------- .text._Z6kernelPiPs       --------------------------
	.section	.text._Z6kernelPiPs,"ax",@progbits
	.align	128
        .global         _Z6kernelPiPs
        .type           _Z6kernelPiPs,@function
        .size           _Z6kernelPiPs,(.L_x_107 - _Z6kernelPiPs)
        .other          _Z6kernelPiPs,@"STO_CUDA_ENTRY STV_DEFAULT"
_Z6kernelPiPs:
.text._Z6kernelPiPs:
[----:B------:R-:W0:Y:S08]  /*0000*/  LDC R1, c[0x0][0x37c] ;  /* 0x0000df00ff017b82 */ /* 0x000e300000000800 */
[----:B------:R-:W1:Y:S01]  /*0010*/  LDC.64 R2, c[0x0][0x380] ;  /* 0x0000e000ff027b82 */ /* 0x000e620000000a00 */
[----:B------:R-:W1:Y:S02]  /*0020*/  LDCU.64 UR36, c[0x0][0x358] ;  /* 0x00006b00ff2477ac */ /* 0x000e640008000a00 */
[----:B-1----:R-:W2:Y:S01]  /*0030*/  LDG.E R2, desc[UR36][R2.64] ;  /* 0x0000002402027981 */ /* 0x002ea2000c1e1900 */
[----:B------:R-:W1:Y:S04]  /*0040*/  LDCU UR38, c[0x0][0x360] ;  /* 0x00006c00ff2677ac */ /* 0x000e680008000800 */
[----:B------:R-:W3:Y:S01]  /*0050*/  S2UR UR5, SR_CTAID.X ;  /* 0x00000000000579c3 */ /* 0x000ee20000002500 */
[----:B------:R-:W3:Y:S07]  /*0060*/  S2R R0, SR_TID.X ;  /* 0x0000000000007919 */ /* 0x000eee0000002100 */
[----:B------:R-:W3:Y:S01]  /*0070*/  LDC R5, c[0x0][0x360] ;  /* 0x0000d800ff057b82 */ /* 0x000ee20000000800 */
[----:B--2---:R-:W-:Y:S01]  /*0080*/  R2UR UR39, R2 ;  /* 0x00000000022772ca */ /* 0x004fe200000e0000 */
[----:B---3--:R-:W-:-:S12]  /*0090*/  IMAD R2, R5, UR5, R0 ;  /* 0x0000000505027c24 */ /* 0x008fd8000f8e0200 */
[----:B------:R-:W-:-:S06]  /*00a0*/  UIMAD UR4, UR39, UR39, URZ ;  /* 0x00000027270472a4 */ /* 0x000fcc000f8e02ff */
[----:B------:R-:W-:-:S13]  /*00b0*/  ISETP.GE.AND P0, PT, R2, UR4, PT ;  /* 0x0000000402007c0c */ /* 0x000fda000bf06270 */
[----:B01----:R-:W-:Y:S05]  /*00c0*/  @P0 EXIT ;  /* 0x000000000000094d */ /* 0x003fea0003800000 */
[----:B------:R-:W0:Y:S02]  /*00d0*/  LDCU UR4, c[0x0][0x370] ;  /* 0x00006e00ff0477ac */ /* 0x000e240008000800 */
[----:B0-----:R-:W-:-:S12]  /*00e0*/  UIMAD UR38, UR38, UR4, URZ ;  /* 0x00000004262672a4 */ /* 0x001fd8000f8e02ff */
.L_x_51:
[----:B------:R-:W0:Y:S02]  /*00f0*/  LDC.64 R16, c[0x0][0x380] ;  /* 0x0000e000ff107b82 */ /* 0x000e240000000a00 */
[----:B0-----:R0:W2:Y:S01]  /*0100*/  LDG.E R16, desc[UR36][R16.64] ;  /* 0x0000002410107981 */ /* 0x0010a2000c1e1900 */
[----:B------:R-:W-:Y:S02]  /*0110*/  IABS R3, UR39 ;  /* 0x0000002700037c13 */ /* 0x000fe40008000000 */
[----:B------:R-:W-:Y:S02]  /*0120*/  IABS R8, UR39 ;  /* 0x0000002700087c13 */ /* 0x000fe40008000000 */
[----:B------:R-:W1:Y:S08]  /*0130*/  I2F.RP R0, R3 ;  /* 0x0000000300007306 */ /* 0x000e700000209400 */
[----:B-1----:R-:W1:Y:S02]  /*0140*/  MUFU.RCP R0, R0 ;  /* 0x0000000000007308 */ /* 0x002e640000001000 */
[----:B-1----:R-:W-:-:S02]  /*0150*/  VIADD R4, R0, 0xffffffe ;  /* 0x0ffffffe00047836 */ /* 0x002fc40000000000 */
[----:B------:R-:W-:-:S04]  /*0160*/  IMAD.MOV R0, RZ, RZ, -R8 ;  /* 0x000000ffff007224 */ /* 0x000fc800078e0a08 */
[----:B------:R1:W3:Y:S02]  /*0170*/  F2I.FTZ.U32.TRUNC.NTZ R5, R4 ;  /* 0x0000000400057305 */ /* 0x0002e4000021f000 */
[----:B-1----:R-:W-:Y:S02]  /*0180*/  IMAD.MOV.U32 R4, RZ, RZ, RZ ;  /* 0x000000ffff047224 */ /* 0x002fe400078e00ff */
[----:B---3--:R-:W-:-:S04]  /*0190*/  IMAD.MOV R6, RZ, RZ, -R5 ;  /* 0x000000ffff067224 */ /* 0x008fc800078e0a05 */
[----:B------:R-:W-:Y:S01]  /*01a0*/  IMAD R7, R6, R3, RZ ;  /* 0x0000000306077224 */ /* 0x000fe200078e02ff */
[----:B------:R-:W-:-:S03]  /*01b0*/  IABS R6, R2 ;  /* 0x0000000200067213 */ /* 0x000fc60000000000 */
[----:B------:R-:W-:-:S06]  /*01c0*/  IMAD.HI.U32 R5, R5, R7, R4 ;  /* 0x0000000705057227 */ /* 0x000fcc00078e0004 */
[----:B0-----:R-:W-:-:S04]  /*01d0*/  IMAD.HI.U32 R17, R5, R6, RZ ;  /* 0x0000000605117227 */ /* 0x001fc800078e00ff */
[----:B------:R-:W-:Y:S02]  /*01e0*/  IMAD R0, R17, R0, R6 ;  /* 0x0000000011007224 */ /* 0x000fe400078e0206 */
[----:B------:R-:W-:-:S03]  /*01f0*/  IMAD.MOV.U32 R5, RZ, RZ, RZ ;  /* 0x000000ffff057224 */ /* 0x000fc600078e00ff */
[----:B------:R-:W-:-:S13]  /*0200*/  ISETP.GT.U32.AND P1, PT, R3, R0, PT ;  /* 0x000000000300720c */ /* 0x000fda0003f24070 */
[----:B------:R-:W-:Y:S02]  /*0210*/  @!P1 IMAD.IADD R0, R0, 0x1, -R3 ;  /* 0x0000000100009824 */ /* 0x000fe400078e0a03 */
[----:B------:R-:W-:Y:S01]  /*0220*/  @!P1 VIADD R17, R17, 0x1 ;  /* 0x0000000111119836 */ /* 0x000fe20000000000 */
[----:B------:R-:W-:Y:S02]  /*0230*/  ISETP.NE.AND P1, PT, RZ, UR39, PT ;  /* 0x00000027ff007c0c */ /* 0x000fe4000bf25270 */
[----:B------:R-:W-:Y:S02]  /*0240*/  ISETP.GE.U32.AND P0, PT, R0, R3, PT ;  /* 0x000000030000720c */ /* 0x000fe40003f06070 */
[----:B------:R-:W-:-:S04]  /*0250*/  LOP3.LUT R0, R2, UR39, RZ, 0x3c, !PT ;  /* 0x0000002702007c12 */ /* 0x000fc8000f8e3cff */
[----:B------:R-:W-:Y:S02]  /*0260*/  ISETP.GE.AND P2, PT, R0, RZ, PT ;  /* 0x000000ff0000720c */ /* 0x000fe40003f46270 */
[----:B------:R-:W-:-:S04]  /*0270*/  MOV R0, 0x0 ;  /* 0x0000000000007802 */ /* 0x000fc80000000f00 */
[----:B------:R0:W1:Y:S01]  /*0280*/  LDC.64 R6, c[0x4][R0] ;  /* 0x0100000000067b82 */ /* 0x0000620000000a00 */
[----:B------:R-:W-:-:S06]  /*0290*/  @P0 VIADD R17, R17, 0x1 ;  /* 0x0000000111110836 */ /* 0x000fcc0000000000 */
[----:B------:R-:W-:Y:S01]  /*02a0*/  @!P2 IMAD.MOV R17, RZ, RZ, -R17 ;  /* 0x000000ffff11a224 */ /* 0x000fe200078e0a11 */
[----:B------:R-:W-:-:S05]  /*02b0*/  @!P1 LOP3.LUT R17, RZ, UR39, RZ, 0x33, !PT ;  /* 0x00000027ff119c12 */ /* 0x000fca000f8e33ff */
[----:B------:R-:W-:-:S04]  /*02c0*/  IMAD.MOV R19, RZ, RZ, -R17 ;  /* 0x000000ffff137224 */ /* 0x000fc800078e0a11 */
[----:B------:R-:W-:Y:S02]  /*02d0*/  IMAD R19, R19, UR39, R2 ;  /* 0x0000002713137c24 */ /* 0x000fe4000f8e0202 */
[----:B--2---:R-:W-:-:S04]  /*02e0*/  VIADD R18, R16, 0xffffffff ;  /* 0xffffffff10127836 */ /* 0x004fc80000000000 */
[----:B01----:R-:W-:-:S07]  /*02f0*/  IMAD R4, R18, R18, RZ ;  /* 0x0000001212047224 */ /* 0x003fce00078e02ff */
[----:B------:R-:W-:-:S07]  /*0300*/  LEPC R20, `(.L_x_0) ;  /* 0x000000001014794e */ /* 0x000fce0000000000 */
[----:B------:R-:W-:Y:S05]  /*0310*/  CALL.ABS.NOINC R6 ;  /* 0x0000000006007343 */ /* 0x000fea0003c00000 */
.L_x_0:
[----:B------:R-:W-:-:S13]  /*0320*/  ISETP.GE.AND P0, PT, R16, 0x1, PT ;  /* 0x000000011000780c */ /* 0x000fda0003f06270 */
[----:B------:R-:W-:Y:S05]  /*0330*/  @!P0 BRA `(.L_x_1) ;  /* 0x00000008009c8947 */ /* 0x000fea0003800000 */
[C---:B------:R-:W-:Y:S01]  /*0340*/  LOP3.LUT R22, R16.reuse, 0x7, RZ, 0xc0, !PT ;  /* 0x0000000710167812 */ /* 0x040fe200078ec0ff */
[----:B------:R-:W-:Y:S01]  /*0350*/  BSSY.RECONVERGENT B0, `(.L_x_1) ;  /* 0x00000a5000007945 */ /* 0x000fe20003800200 */
[C---:B------:R-:W-:Y:S01]  /*0360*/  LOP3.LUT R26, R16.reuse, 0x3, RZ, 0xc0, !PT ;  /* 0x00000003101a7812 */ /* 0x040fe200078ec0ff */
[----:B------:R-:W-:Y:S01]  /*0370*/  IMAD.MOV R14, RZ, RZ, -R19 ;  /* 0x000000ffff0e7224 */ /* 0x000fe200078e0a13 */
[----:B------:R-:W-:Y:S01]  /*0380*/  LOP3.LUT R3, R16, 0x7ffffff8, RZ, 0xc0, !PT ;  /* 0x7ffffff810037812 */ /* 0x000fe200078ec0ff */
[----:B------:R-:W-:Y:S02]  /*0390*/  VIADD R0, R22, 0xffffffff ;  /* 0xffffffff16007836 */ /* 0x000fe40000000000 */
[----:B------:R-:W-:Y:S02]  /*03a0*/  IMAD.MOV.U32 R15, RZ, RZ, RZ ;  /* 0x000000ffff0f7224 */ /* 0x000fe400078e00ff */
[----:B------:R-:W-:Y:S01]  /*03b0*/  IMAD.MOV.U32 R21, RZ, RZ, RZ ;  /* 0x000000ffff157224 */ /* 0x000fe200078e00ff */
[----:B------:R-:W-:-:S13]  /*03c0*/  ISETP.GE.U32.AND P1, PT, R0, 0x3, PT ;  /* 0x000000030000780c */ /* 0x000fda0003f26070 */
.L_x_10:
[----:B------:R-:W-:Y:S01]  /*03d0*/  ISETP.NE.AND P0, PT, R21, R17, PT ;  /* 0x000000111500720c */ /* 0x000fe20003f05270 */
[----:B------:R-:W-:-:S12]  /*03e0*/  BSSY.RECONVERGENT B1, `(.L_x_2) ;  /* 0x0000098000017945 */ /* 0x000fd80003800200 */
[----:B01----:R-:W-:Y:S05]  /*03f0*/  @!P0 BRA `(.L_x_3) ;  /* 0x0000000800588947 */ /* 0x003fea0003800000 */
[C---:B------:R-:W-:Y:S01]  /*0400*/  ISETP.GE.U32.AND P0, PT, R16.reuse, 0x8, PT ;  /* 0x000000081000780c */ /* 0x040fe20003f06070 */
[----:B------:R-:W-:Y:S02]  /*0410*/  IMAD R20, R16, R21, RZ ;  /* 0x0000001510147224 */ /* 0x000fe400078e02ff */
[----:B------:R-:W-:Y:S02]  /*0420*/  IMAD R23, R18, R15, RZ ;  /* 0x0000000f12177224 */ /* 0x000fe400078e02ff */
[----:B------:R-:W-:Y:S02]  /*0430*/  IMAD.MOV.U32 R0, RZ, RZ, RZ ;  /* 0x000000ffff007224 */ /* 0x000fe400078e00ff */
[----:B------:R-:W-:-:S06]  /*0440*/  IMAD.MOV.U32 R25, RZ, RZ, RZ ;  /* 0x000000ffff197224 */ /* 0x000fcc00078e00ff */
[----:B------:R-:W-:Y:S05]  /*0450*/  @!P0 BRA `(.L_x_4) ;  /* 0x0000000400348947 */ /* 0x000fea0003800000 */
[----:B------:R-:W-:Y:S01]  /*0460*/  BSSY.RECONVERGENT B2, `(.L_x_5) ;  /* 0x000004b000027945 */ /* 0x000fe20003800200 */
[----:B------:R-:W-:Y:S02]  /*0470*/  VIADD R29, R20, 0x3 ;  /* 0x00000003141d7836 */ /* 0x000fe40000000000 */
[----:B------:R-:W-:Y:S02]  /*0480*/  IMAD.MOV.U32 R0, RZ, RZ, RZ ;  /* 0x000000ffff007224 */ /* 0x000fe400078e00ff */
[----:B------:R-:W-:Y:S02]  /*0490*/  IMAD.MOV.U32 R27, RZ, RZ, R14 ;  /* 0x000000ffff1b7224 */ /* 0x000fe400078e000e */
[----:B------:R-:W-:Y:S02]  /*04a0*/  IMAD.MOV.U32 R28, RZ, RZ, R20 ;  /* 0x000000ffff1c7224 */ /* 0x000fe400078e0014 */
[----:B------:R-:W-:-:S07]  /*04b0*/  IMAD.MOV.U32 R30, RZ, RZ, RZ ;  /* 0x000000ffff1e7224 */ /* 0x000fce00078e00ff */
.L_x_6:
[C---:B---3--:R-:W-:Y:S01]  /*04c0*/  VIADD R6, R30.reuse, 0x1 ;  /* 0x000000011e067836 */ /* 0x048fe20000000000 */
[C---:B------:R-:W-:Y:S01]  /*04d0*/  ISETP.NE.AND P4, PT, R27.reuse, RZ, PT ;  /* 0x000000ff1b00720c */ /* 0x040fe20003f85270 */
[C---:B------:R-:W-:Y:S02]  /*04e0*/  VIADD R10, R30.reuse, 0x4 ;  /* 0x000000041e0a7836 */ /* 0x040fe40000000000 */
[----:B------:R-:W-:Y:S01]  /*04f0*/  VIADD R12, R30, 0x6 ;  /* 0x000000061e0c7836 */ /* 0x000fe20000000000 */
[-C--:B------:R-:W-:Y:S01]  /*0500*/  ISETP.NE.AND P5, PT, R6, R19.reuse, PT ;  /* 0x000000130600720c */ /* 0x080fe20003fa5270 */
[C---:B------:R-:W-:Y:S02]  /*0510*/  VIADD R6, R30.reuse, 0x2 ;  /* 0x000000021e067836 */ /* 0x040fe40000000000 */
[----:B------:R-:W-:Y:S02]  /*0520*/  VIADD R24, R30, 0x7 ;  /* 0x000000071e187836 */ /* 0x000fe40000000000 */
[----:B------:R-:W-:Y:S01]  /*0530*/  VIADD R27, R27, 0x8 ;  /* 0x000000081b1b7836 */ /* 0x000fe20000000000 */
[----:B------:R-:W-:Y:S01]  /*0540*/  ISETP.NE.AND P0, PT, R6, R19, PT ;  /* 0x000000130600720c */ /* 0x000fe20003f05270 */
[----:B------:R-:W-:-:S02]  /*0550*/  VIADD R6, R30, 0x3 ;  /* 0x000000031e067836 */ /* 0x000fc40000000000 */
[----:B------:R0:W1:Y:S01]  /*0560*/  @P4 LDC.U8 R25, c[0x3][R28] ;  /* 0x00c000001c194b82 */ /* 0x0000620000000000 */
[----:B------:R-:W-:Y:S02]  /*0570*/  @P4 IMAD.IADD R7, R23, 0x1, R0 ;  /* 0x0000000117074824 */ /* 0x000fe400078e0200 */
[----:B------:R-:W-:Y:S01]  /*0580*/  @P4 VIADD R0, R0, 0x1 ;  /* 0x0000000100004836 */ /* 0x000fe20000000000 */
[----:B------:R-:W-:Y:S02]  /*0590*/  ISETP.NE.AND P2, PT, R6, R19, PT ;  /* 0x000000130600720c */ /* 0x000fe40003f45270 */
[-C--:B------:R-:W-:Y:S01]  /*05a0*/  @P4 IADD3 R6, P3, PT, R7, R4.reuse, RZ ;  /* 0x0000000407064210 */ /* 0x080fe20007f7e0ff */
[----:B------:R-:W-:Y:S01]  /*05b0*/  @P5 IMAD.IADD R9, R23, 0x1, R0 ;  /* 0x0000000117095824 */ /* 0x000fe200078e0200 */
[----:B------:R-:W2:Y:S01]  /*05c0*/  @P5 LDC.U8 R35, c[0x3][R29+-0x2] ;  /* 0x00ffff801d235b82 */ /* 0x000ea20000000000 */
[----:B------:R-:W-:Y:S01]  /*05d0*/  @P5 VIADD R0, R0, 0x1 ;  /* 0x0000000100005836 */ /* 0x000fe20000000000 */
[----:B------:R-:W-:Y:S01]  /*05e0*/  @P4 LEA.HI.X.SX32 R7, R7, R5, 0x1, P3 ;  /* 0x0000000507074211 */ /* 0x000fe200018f0eff */
[----:B0-----:R-:W-:Y:S01]  /*05f0*/  VIADD R28, R28, 0x8 ;  /* 0x000000081c1c7836 */ /* 0x001fe20000000000 */
[----:B------:R-:W-:Y:S01]  /*0600*/  @P5 IADD3 R8, P6, PT, R9, R4, RZ ;  /* 0x0000000409085210 */ /* 0x000fe20007fde0ff */
[----:B------:R-:W-:Y:S01]  /*0610*/  @P0 IMAD.IADD R11, R23, 0x1, R0 ;  /* 0x00000001170b0824 */ /* 0x000fe200078e0200 */
[----:B------:R-:W-:Y:S01]  /*0620*/  ISETP.NE.AND P3, PT, R10, R19, PT ;  /* 0x000000130a00720c */ /* 0x000fe20003f65270 */
[----:B------:R-:W-:Y:S01]  /*0630*/  VIADD R10, R30, 0x5 ;  /* 0x000000051e0a7836 */ /* 0x000fe20000000000 */
[----:B------:R-:W0:Y:S01]  /*0640*/  @P0 LDC.U8 R13, c[0x3][R29+-0x1] ;  /* 0x00ffffc01d0d0b82 */ /* 0x000e220000000000 */
[----:B------:R-:W-:Y:S01]  /*0650*/  @P5 LEA.HI.X.SX32 R9, R9, R5, 0x1, P6 ;  /* 0x0000000509095211 */ /* 0x000fe200030f0eff */
[----:B------:R-:W-:Y:S01]  /*0660*/  @P0 VIADD R0, R0, 0x1 ;  /* 0x0000000100000836 */ /* 0x000fe20000000000 */
[----:B------:R-:W-:Y:S01]  /*0670*/  ISETP.NE.AND P6, PT, R12, R19, PT ;  /* 0x000000130c00720c */ /* 0x000fe20003fc5270 */
[----:B------:R-:W-:-:S04]  /*0680*/  VIADD R30, R30, 0x8 ;  /* 0x000000081e1e7836 */ /* 0x000fc80000000000 */
[----:B------:R-:W3:Y:S08]  /*0690*/  @P2 LDC.U8 R37, c[0x3][R29] ;  /* 0x00c000001d252b82 */ /* 0x000ef00000000000 */
[----:B------:R-:W4:Y:S08]  /*06a0*/  @P3 LDC.U8 R32, c[0x3][R29+0x1] ;  /* 0x00c000401d203b82 */ /* 0x000f300000000000 */
[----:B------:R5:W5:Y:S01]  /*06b0*/  @P6 LDC.U8 R33, c[0x3][R29+0x3] ;  /* 0x00c000c01d216b82 */ /* 0x000b620000000000 */
[----:B-1----:R1:W-:Y:S01]  /*06c0*/  @P4 ST.E.U8 desc[UR36][R6.64], R25 ;  /* 0x0000001906004985 */ /* 0x0023e2000c101124 */
[----:B------:R-:W-:-:S03]  /*06d0*/  ISETP.NE.AND P4, PT, R10, R19, PT ;  /* 0x000000130a00720c */ /* 0x000fc60003f85270 */
[----:B--2---:R2:W-:Y:S01]  /*06e0*/  @P5 ST.E.U8 desc[UR36][R8.64], R35 ;  /* 0x0000002308005985 */ /* 0x0045e2000c101124 */
[----:B------:R-:W-:Y:S01]  /*06f0*/  @P0 IADD3 R10, P5, PT, R11, R4, RZ ;  /* 0x000000040b0a0210 */ /* 0x000fe20007fbe0ff */
[----:B-1----:R-:W-:-:S03]  /*0700*/  @P2 IMAD.IADD R6, R23, 0x1, R0 ;  /* 0x0000000117062824 */ /* 0x002fc600078e0200 */
[----:B------:R-:W-:-:S05]  /*0710*/  @P0 LEA.HI.X.SX32 R11, R11, R5, 0x1, P5 ;  /* 0x000000050b0b0211 */ /* 0x000fca00028f0eff */
[----:B------:R5:W1:Y:S01]  /*0720*/  @P4 LDC.U8 R31, c[0x3][R29+0x2] ;  /* 0x00c000801d1f4b82 */ /* 0x000a620000000000 */
[----:B------:R-:W-:Y:S01]  /*0730*/  ISETP.NE.AND P5, PT, R24, R19, PT ;  /* 0x000000131800720c */ /* 0x000fe20003fa5270 */
[----:B------:R-:W-:Y:S01]  /*0740*/  @P2 VIADD R0, R0, 0x1 ;  /* 0x0000000100002836 */ /* 0x000fe20000000000 */
[----:B0-----:R0:W-:Y:S01]  /*0750*/  @P0 ST.E.U8 desc[UR36][R10.64], R13 ;  /* 0x0000000d0a000985 */ /* 0x0011e2000c101124 */
[-C--:B------:R-:W-:Y:S02]  /*0760*/  @P2 IADD3 R24, P0, PT, R6, R4.reuse, RZ ;  /* 0x0000000406182210 */ /* 0x080fe40007f1e0ff */
[----:B------:R-:W-:Y:S02]  /*0770*/  @P3 IMAD.IADD R7, R23, 0x1, R0 ;  /* 0x0000000117073824 */ /* 0x000fe400078e0200 */
[----:B------:R-:W-:Y:S01]  /*0780*/  @P3 VIADD R0, R0, 0x1 ;  /* 0x0000000100003836 */ /* 0x000fe20000000000 */
[----:B------:R-:W-:Y:S02]  /*0790*/  @P2 LEA.HI.X.SX32 R25, R6, R5, 0x1, P0 ;  /* 0x0000000506192211 */ /* 0x000fe400000f0eff */
[----:B--2---:R-:W-:Y:S01]  /*07a0*/  @P3 IADD3 R8, P0, PT, R7, R4, RZ ;  /* 0x0000000407083210 */ /* 0x004fe20007f1e0ff */
[----:B------:R-:W-:-:S02]  /*07b0*/  @P4 IMAD.IADD R12, R23, 0x1, R0 ;  /* 0x00000001170c4824 */ /* 0x000fc400078e0200 */
[----:B------:R5:W2:Y:S01]  /*07c0*/  @P5 LDC.U8 R35, c[0x3][R29+0x4] ;  /* 0x00c001001d235b82 */ /* 0x000aa20000000000 */
[----:B------:R-:W-:Y:S01]  /*07d0*/  @P4 VIADD R0, R0, 0x1 ;  /* 0x0000000100004836 */ /* 0x000fe20000000000 */
[-C--:B------:R-:W-:Y:S01]  /*07e0*/  @P3 LEA.HI.X.SX32 R9, R7, R5.reuse, 0x1, P0 ;  /* 0x0000000507093211 */ /* 0x080fe200000f0eff */
[----:B---3--:R3:W-:Y:S01]  /*07f0*/  @P2 ST.E.U8 desc[UR36][R24.64], R37 ;  /* 0x0000002518002985 */ /* 0x0087e2000c101124 */
[-C--:B------:R-:W-:Y:S01]  /*0800*/  @P4 IADD3 R6, P0, PT, R12, R4.reuse, RZ ;  /* 0x000000040c064210 */ /* 0x080fe20007f1e0ff */
[C---:B------:R-:W-:Y:S02]  /*0810*/  @P6 IMAD.IADD R34, R23.reuse, 0x1, R0 ;  /* 0x0000000117226824 */ /* 0x040fe400078e0200 */
[----:B------:R-:W-:Y:S01]  /*0820*/  @P6 VIADD R0, R0, 0x1 ;  /* 0x0000000100006836 */ /* 0x000fe20000000000 */
[----:B------:R-:W-:Y:S01]  /*0830*/  @P4 LEA.HI.X.SX32 R7, R12, R5, 0x1, P0 ;  /* 0x000000050c074211 */ /* 0x000fe200000f0eff */
[----:B----4-:R3:W-:Y:S01]  /*0840*/  @P3 ST.E.U8 desc[UR36][R8.64], R32 ;  /* 0x0000002008003985 */ /* 0x0107e2000c101124 */
[----:B0-----:R-:W-:Y:S01]  /*0850*/  @P6 IADD3 R10, P2, PT, R34, R4, RZ ;  /* 0x00000004220a6210 */ /* 0x001fe20007f5e0ff */
[----:B------:R-:W-:-:S02]  /*0860*/  @P5 IMAD.IADD R13, R23, 0x1, R0 ;  /* 0x00000001170d5824 */ /* 0x000fc400078e0200 */
[----:B-----5:R-:W-:Y:S01]  /*0870*/  VIADD R29, R29, 0x8 ;  /* 0x000000081d1d7836 */ /* 0x020fe20000000000 */
[----:B------:R-:W-:Y:S01]  /*0880*/  @P6 LEA.HI.X.SX32 R11, R34, R5, 0x1, P2 ;  /* 0x00000005220b6211 */ /* 0x000fe200010f0eff */
[----:B------:R-:W-:Y:S01]  /*0890*/  @P5 VIADD R0, R0, 0x1 ;  /* 0x0000000100005836 */ /* 0x000fe20000000000 */
[----:B------:R-:W-:-:S04]  /*08a0*/  @P5 IADD3 R12, P0, PT, R13, R4, RZ ;  /* 0x000000040d0c5210 */ /* 0x000fc80007f1e0ff */
[----:B------:R-:W-:Y:S02]  /*08b0*/  @P5 LEA.HI.X.SX32 R13, R13, R5, 0x1, P0 ;  /* 0x000000050d0d5211 */ /* 0x000fe400000f0eff */
[----:B------:R-:W-:Y:S01]  /*08c0*/  ISETP.NE.AND P0, PT, R30, R3, PT ;  /* 0x000000031e00720c */ /* 0x000fe20003f05270 */
[----:B-1----:R3:W-:Y:S04]  /*08d0*/  @P4 ST.E.U8 desc[UR36][R6.64], R31 ;  /* 0x0000001f06004985 */ /* 0x0027e8000c101124 */
[----:B------:R3:W-:Y:S04]  /*08e0*/  @P6 ST.E.U8 desc[UR36][R10.64], R33 ;  /* 0x000000210a006985 */ /* 0x0007e8000c101124 */
[----:B--2---:R3:W-:Y:S04]  /*08f0*/  @P5 ST.E.U8 desc[UR36][R12.64], R35 ;  /* 0x000000230c005985 */ /* 0x0047e8000c101124 */
[----:B------:R-:W-:Y:S05]  /*0900*/  @P0 BRA `(.L_x_6) ;  /* 0xfffffff800ec0947 */ /* 0x000fea000383ffff */
[----:B------:R-:W-:Y:S05]  /*0910*/  BSYNC.RECONVERGENT B2 ;  /* 0x0000000000027941 */ /* 0x000fea0003800200 */
.L_x_5:
[----:B---3--:R-:W-:-:S07]  /*0920*/  IMAD.MOV.U32 R25, RZ, RZ, R3 ;  /* 0x000000ffff197224 */ /* 0x008fce00078e0003 */
.L_x_4:
[----:B------:R-:W-:-:S13]  /*0930*/  ISETP.NE.AND P0, PT, R22, RZ, PT ;  /* 0x000000ff1600720c */ /* 0x000fda0003f05270 */
[----:B------:R-:W-:Y:S05]  /*0940*/  @!P0 BRA `(.L_x_7) ;  /* 0x0000000400008947 */ /* 0x000fea0003800000 */
[----:B------:R-:W-:Y:S01]  /*0950*/  ISETP.NE.AND P0, PT, R26, RZ, PT ;  /* 0x000000ff1a00720c */ /* 0x000fe20003f05270 */
[----:B------:R-:W-:-:S12]  /*0960*/  @!P1 BRA `(.L_x_8) ;  /* 0x0000000000849947 */ /* 0x000fd80003800000 */
[CC--:B------:R-:W-:Y:S01]  /*0970*/  ISETP.NE.AND P6, PT, R25.reuse, R19.reuse, PT ;  /* 0x000000131900720c */ /* 0x0c0fe20003fc5270 */
[C---:B------:R-:W-:Y:S02]  /*0980*/  VIADD R6, R25.reuse, 0x1 ;  /* 0x0000000119067836 */ /* 0x040fe40000000000 */
[C---:B------:R-:W-:Y:S02]  /*0990*/  VIADD R8, R25.reuse, 0x2 ;  /* 0x0000000219087836 */ /* 0x040fe40000000000 */
[----:B------:R-:W-:Y:S01]  /*09a0*/  IMAD.IADD R24, R20, 0x1, R25 ;  /* 0x0000000114187824 */ /* 0x000fe200078e0219 */
[-C--:B------:R-:W-:Y:S01]  /*09b0*/  ISETP.NE.AND P4, PT, R6, R19.reuse, PT ;  /* 0x000000130600720c */ /* 0x080fe20003f85270 */
[C---:B------:R-:W-:Y:S01]  /*09c0*/  VIADD R6, R25.reuse, 0x3 ;  /* 0x0000000319067836 */ /* 0x040fe20000000000 */
[----:B------:R-:W-:Y:S01]  /*09d0*/  ISETP.NE.AND P3, PT, R8, R19, PT ;  /* 0x000000130800720c */ /* 0x000fe20003f65270 */
[----:B------:R-:W-:-:S03]  /*09e0*/  VIADD R25, R25, 0x4 ;  /* 0x0000000419197836 */ /* 0x000fc60000000000 */
[----:B------:R-:W-:Y:S01]  /*09f0*/  ISETP.NE.AND P2, PT, R6, R19, PT ;  /* 0x000000130600720c */ /* 0x000fe20003f45270 */
[----:B------:R-:W0:Y:S01]  /*0a00*/  @P6 LDC.U8 R27, c[0x3][R24] ;  /* 0x00c00000181b6b82 */ /* 0x000e220000000000 */
[----:B------:R-:W-:Y:S02]  /*0a10*/  @P6 IMAD.IADD R6, R23, 0x1, R0 ;  /* 0x0000000117066824 */ /* 0x000fe400078e0200 */
[----:B------:R-:W-:-:S03]  /*0a20*/  @P6 VIADD R0, R0, 0x1 ;  /* 0x0000000100006836 */ /* 0x000fc60000000000 */
[-C--:B------:R-:W-:Y:S01]  /*0a30*/  @P6 IADD3 R12, P5, PT, R6, R4.reuse, RZ ;  /* 0x00000004060c6210 */ /* 0x080fe20007fbe0ff */
[----:B------:R-:W-:Y:S01]  /*0a40*/  @P4 IMAD.IADD R7, R23, 0x1, R0 ;  /* 0x0000000117074824 */ /* 0x000fe200078e0200 */
[----:B------:R-:W1:Y:S01]  /*0a50*/  @P4 LDC.U8 R29, c[0x3][R24+0x1] ;  /* 0x00c00040181d4b82 */ /* 0x000e620000000000 */
[----:B------:R-:W-:Y:S01]  /*0a60*/  @P4 VIADD R0, R0, 0x1 ;  /* 0x0000000100004836 */ /* 0x000fe20000000000 */
[-C--:B------:R-:W-:Y:S02]  /*0a70*/  @P6 LEA.HI.X.SX32 R13, R6, R5.reuse, 0x1, P5 ;  /* 0x00000005060d6211 */ /* 0x080fe400028f0eff */
[----:B------:R-:W-:Y:S01]  /*0a80*/  @P4 IADD3 R6, P5, PT, R7, R4, RZ ;  /* 0x0000000407064210 */ /* 0x000fe20007fbe0ff */
[----:B------:R-:W-:Y:S02]  /*0a90*/  @P3 IMAD.IADD R9, R23, 0x1, R0 ;  /* 0x0000000117093824 */ /* 0x000fe400078e0200 */
[----:B------:R-:W-:Y:S01]  /*0aa0*/  @P3 VIADD R0, R0, 0x1 ;  /* 0x0000000100003836 */ /* 0x000fe20000000000 */
[----:B------:R-:W2:Y:S01]  /*0ab0*/  @P3 LDC.U8 R31, c[0x3][R24+0x2] ;  /* 0x00c00080181f3b82 */ /* 0x000ea20000000000 */
[----:B------:R-:W-:-:S02]  /*0ac0*/  @P4 LEA.HI.X.SX32 R7, R7, R5, 0x1, P5 ;  /* 0x0000000507074211 */ /* 0x000fc400028f0eff */
[----:B------:R-:W-:Y:S02]  /*0ad0*/  @P2 IMAD.IADD R11, R23, 0x1, R0 ;  /* 0x00000001170b2824 */ /* 0x000fe400078e0200 */
[----:B------:R-:W-:-:S03]  /*0ae0*/  @P2 VIADD R0, R0, 0x1 ;  /* 0x0000000100002836 */ /* 0x000fc60000000000 */
[----:B------:R-:W3:Y:S01]  /*0af0*/  @P2 LDC.U8 R33, c[0x3][R24+0x3] ;  /* 0x00c000c018212b82 */ /* 0x000ee20000000000 */
[----:B------:R-:W-:-:S04]  /*0b00*/  @P2 IADD3 R10, P5, PT, R11, R4, RZ ;  /* 0x000000040b0a2210 */ /* 0x000fc80007fbe0ff */
[----:B------:R-:W-:Y:S01]  /*0b10*/  @P2 LEA.HI.X.SX32 R11, R11, R5, 0x1, P5 ;  /* 0x000000050b0b2211 */ /* 0x000fe200028f0eff */
[----:B0-----:R0:W-:Y:S01]  /*0b20*/  @P6 ST.E.U8 desc[UR36][R12.64], R27 ;  /* 0x0000001b0c006985 */ /* 0x0011e2000c101124 */
[----:B------:R-:W-:-:S04]  /*0b30*/  @P3 IADD3 R8, P6, PT, R9, R4, RZ ;  /* 0x0000000409083210 */ /* 0x000fc80007fde0ff */
[----:B------:R-:W-:Y:S01]  /*0b40*/  @P3 LEA.HI.X.SX32 R9, R9, R5, 0x1, P6 ;  /* 0x0000000509093211 */ /* 0x000fe200030f0eff */
[----:B-1----:R0:W-:Y:S04]  /*0b50*/  @P4 ST.E.U8 desc[UR36][R6.64], R29 ;  /* 0x0000001d06004985 */ /* 0x0021e8000c101124 */
[----:B--2---:R0:W-:Y:S04]  /*0b60*/  @P3 ST.E.U8 desc[UR36][R8.64], R31 ;  /* 0x0000001f08003985 */ /* 0x0041e8000c101124 */
[----:B---3--:R0:W-:Y:S02]  /*0b70*/  @P2 ST.E.U8 desc[UR36][R10.64], R33 ;  /* 0x000000210a002985 */ /* 0x0081e4000c101124 */
.L_x_8:
[----:B------:R-:W-:Y:S05]  /*0b80*/  @!P0 BRA `(.L_x_7) ;  /* 0x0000000000708947 */ /* 0x000fea0003800000 */
[----:B------:R-:W-:Y:S02]  /*0b90*/  ISETP.NE.AND P2, PT, R26, 0x1, PT ;  /* 0x000000011a00780c */ /* 0x000fe40003f45270 */
[----:B------:R-:W-:-:S11]  /*0ba0*/  LOP3.LUT P0, RZ, R16, 0x1, RZ, 0xc0, !PT ;  /* 0x0000000110ff7812 */ /* 0x000fd6000780c0ff */
[----:B------:R-:W-:Y:S05]  /*0bb0*/  @!P2 BRA `(.L_x_9) ;  /* 0x000000000048a947 */ /* 0x000fea0003800000 */
[C---:B0-----:R-:W-:Y:S01]  /*0bc0*/  VIADD R6, R25.reuse, 0x1 ;  /* 0x0000000119067836 */ /* 0x041fe20000000000 */
[----:B------:R-:W-:-:S04]  /*0bd0*/  ISETP.NE.AND P2, PT, R25, R19, PT ;  /* 0x000000131900720c */ /* 0x000fc80003f45270 */
[----:B------:R-:W-:-:S09]  /*0be0*/  ISETP.NE.AND P4, PT, R6, R19, PT ;  /* 0x000000130600720c */ /* 0x000fd20003f85270 */
[C-C-:B------:R-:W-:Y:S02]  /*0bf0*/  @P2 IMAD.IADD R10, R20.reuse, 0x1, R25.reuse ;  /* 0x00000001140a2824 */ /* 0x140fe400078e0219 */
[----:B------:R-:W-:Y:S02]  /*0c00*/  @P2 IMAD.IADD R7, R23, 0x1, R0 ;  /* 0x0000000117072824 */ /* 0x000fe400078e0200 */
[----:B------:R-:W-:Y:S01]  /*0c10*/  @P4 IMAD.IADD R11, R20, 0x1, R25 ;  /* 0x00000001140b4824 */ /* 0x000fe200078e0219 */
[----:B------:R-:W0:Y:S01]  /*0c20*/  @P2 LDC.U8 R13, c[0x3][R10] ;  /* 0x00c000000a0d2b82 */ /* 0x000e220000000000 */
[----:B------:R-:W-:Y:S01]  /*0c30*/  @P2 VIADD R0, R0, 0x1 ;  /* 0x0000000100002836 */ /* 0x000fe20000000000 */
[-C--:B------:R-:W-:Y:S01]  /*0c40*/  @P2 IADD3 R6, P3, PT, R7, R4.reuse, RZ ;  /* 0x0000000407062210 */ /* 0x080fe20007f7e0ff */
[----:B------:R-:W-:Y:S02]  /*0c50*/  VIADD R25, R25, 0x2 ;  /* 0x0000000219197836 */ /* 0x000fe40000000000 */
[----:B------:R-:W-:Y:S01]  /*0c60*/  @P4 IMAD.IADD R9, R23, 0x1, R0 ;  /* 0x0000000117094824 */ /* 0x000fe200078e0200 */
[----:B------:R-:W-:Y:S01]  /*0c70*/  @P2 LEA.HI.X.SX32 R7, R7, R5, 0x1, P3 ;  /* 0x0000000507072211 */ /* 0x000fe200018f0eff */
[----:B------:R-:W-:Y:S01]  /*0c80*/  @P4 VIADD R0, R0, 0x1 ;  /* 0x0000000100004836 */ /* 0x000fe20000000000 */
[----:B------:R-:W1:Y:S02]  /*0c90*/  @P4 LDC.U8 R11, c[0x3][R11+0x1] ;  /* 0x00c000400b0b4b82 */ /* 0x000e640000000000 */
[----:B------:R-:W-:-:S04]  /*0ca0*/  @P4 IADD3 R8, P5, PT, R9, R4, RZ ;  /* 0x0000000409084210 */ /* 0x000fc80007fbe0ff */
[----:B------:R-:W-:Y:S01]  /*0cb0*/  @P4 LEA.HI.X.SX32 R9, R9, R5, 0x1, P5 ;  /* 0x0000000509094211 */ /* 0x000fe200028f0eff */
[----:B0-----:R2:W-:Y:S04]  /*0cc0*/  @P2 ST.E.U8 desc[UR36][R6.64], R13 ;  /* 0x0000000d06002985 */ /* 0x0015e8000c101124 */
[----:B-1----:R2:W-:Y:S04]  /*0cd0*/  @P4 ST.E.U8 desc[UR36][R8.64], R11 ;  /* 0x0000000b08004985 */ /* 0x0025e8000c101124 */
.L_x_9:
[----:B------:R-:W-:-:S13]  /*0ce0*/  ISETP.EQ.OR P0, PT, R25, R19, !P0 ;  /* 0x000000131900720c */ /* 0x000fda0004702670 */
[----:B------:R-:W-:Y:S02]  /*0cf0*/  @!P0 IMAD.IADD R20, R20, 0x1, R25 ;  /* 0x0000000114148824 */ /* 0x000fe400078e0219 */
[----:B------:R-:W-:Y:S02]  /*0d00*/  @!P0 IMAD.IADD R0, R23, 0x1, R0 ;  /* 0x0000000117008824 */ /* 0x000fe400078e0200 */
[----:B0-2---:R-:W0:Y:S03]  /*0d10*/  @!P0 LDC.U8 R9, c[0x3][R20] ;  /* 0x00c0000014098b82 */ /* 0x005e260000000000 */
[----:B------:R-:W-:-:S04]  /*0d20*/  @!P0 IADD3 R6, P2, PT, R0, R4, RZ ;  /* 0x0000000400068210 */ /* 0x000fc80007f5e0ff */
[----:B------:R-:W-:-:S05]  /*0d30*/  @!P0 LEA.HI.X.SX32 R7, R0, R5, 0x1, P2 ;  /* 0x0000000500078211 */ /* 0x000fca00010f0eff */
[----:B0-----:R1:W-:Y:S04]  /*0d40*/  @!P0 ST.E.U8 desc[UR36][R6.64], R9 ;  /* 0x0000000906008985 */ /* 0x0013e8000c101124 */
.L_x_7:
[----:B------:R-:W-:-:S07]  /*0d50*/  VIADD R15, R15, 0x1 ;  /* 0x000000010f0f7836 */ /* 0x000fce0000000000 */
.L_x_3:
[----:B------:R-:W-:Y:S05]  /*0d60*/  BSYNC.RECONVERGENT B1 ;  /* 0x0000000000017941 */ /* 0x000fea0003800200 */
.L_x_2:
[----:B------:R-:W-:-:S05]  /*0d70*/  VIADD R21, R21, 0x1 ;  /* 0x0000000115157836 */ /* 0x000fca0000000000 */
[----:B------:R-:W-:-:S13]  /*0d80*/  ISETP.NE.AND P0, PT, R21, R16, PT ;  /* 0x000000101500720c */ /* 0x000fda0003f05270 */
[----:B------:R-:W-:Y:S05]  /*0d90*/  @P0 BRA `(.L_x_10) ;  /* 0xfffffff4008c0947 */ /* 0x000fea000383ffff */
[----:B------:R-:W-:Y:S05]  /*0da0*/  BSYNC.RECONVERGENT B0 ;  /* 0x0000000000007941 */ /* 0x000fea0003800200 */
.L_x_1:
[----:B------:R-:W-:Y:S01]  /*0db0*/  ISETP.GE.AND P0, PT, R16, 0x2, PT ;  /* 0x000000021000780c */ /* 0x000fe20003f06270 */
[----:B------:R-:W-:-:S12]  /*0dc0*/  IMAD.MOV.U32 R0, RZ, RZ, 0x1 ;  /* 0x00000001ff007424 */ /* 0x000fd800078e00ff */
[----:B------:R-:W-:Y:S05]  /*0dd0*/  @!P0 BRA `(.L_x_11) ;  /* 0x00000034005c8947 */ /* 0x000fea0003800000 */
[----:B------:R-:W-:Y:S01]  /*0de0*/  BSSY.RECONVERGENT B0, `(.L_x_12) ;  /* 0x000025a000007945 */ /* 0x000fe20003800200 */
[----:B------:R-:W-:Y:S01]  /*0df0*/  IMAD.MOV.U32 R0, RZ, RZ, 0x1 ;  /* 0x00000001ff007424 */ /* 0x000fe200078e00ff */
[----:B01----:R-:W-:Y:S01]  /*0e00*/  PRMT R6, RZ, 0x7610, R6 ;  /* 0x00007610ff067816 */ /* 0x003fe20000000006 */
[----:B------:R-:W-:Y:S01]  /*0e10*/  IMAD.MOV.U32 R3, RZ, RZ, RZ ;  /* 0x000000ffff037224 */ /* 0x000fe200078e00ff */
[----:B------:R-:W-:-:S07]  /*0e20*/  PRMT R7, RZ, 0x7610, R7 ;  /* 0x00007610ff077816 */ /* 0x000fce0000000007 */
.L_x_45:
[----:B0--3--:R-:W-:Y:S01]  /*0e30*/  VIADD R20, R3, 0x1 ;  /* 0x0000000103147836 */ /* 0x009fe20000000000 */
[----:B-1----:R-:W-:Y:S01]  /*0e40*/  LOP3.LUT R11, RZ, R7, RZ, 0x33, !PT ;  /* 0x00000007ff0b7212 */ /* 0x002fe200078e33ff */
[-C--:B------:R-:W-:Y:S01]  /*0e50*/  IMAD R13, R16, R3.reuse, RZ ;  /* 0x00000003100d7224 */ /* 0x080fe200078e02ff */
[----:B------:R-:W-:Y:S01]  /*0e60*/  LOP3.LUT R19, R6, 0x3, RZ, 0x3c, !PT ;  /* 0x0000000306137812 */ /* 0x000fe200078e3cff */
[----:B--2---:R-:W-:Y:S01]  /*0e70*/  VIADD R14, R16, 0xfffffffe ;  /* 0xfffffffe100e7836 */ /* 0x004fe20000000000 */
[----:B------:R-:W-:Y:S01]  /*0e80*/  ISETP.GE.AND P0, PT, R20, R18, PT ;  /* 0x000000121400720c */ /* 0x000fe20003f06270 */
[----:B------:R-:W-:Y:S01]  /*0e90*/  IMAD.IADD R10, R16, 0x1, R11 ;  /* 0x00000001100a7824 */ /* 0x000fe200078e020b */
[C---:B------:R-:W-:Y:S01]  /*0ea0*/  IADD3 R12, P1, PT, R13.reuse, R4, RZ ;  /* 0x000000040d0c7210 */ /* 0x040fe20007f3e0ff */
[----:B------:R-:W-:Y:S01]  /*0eb0*/  BSSY.RECONVERGENT B1, `(.L_x_13) ;  /* 0x00000e4000017945 */ /* 0x000fe20003800200 */
[--C-:B------:R-:W-:Y:S02]  /*0ec0*/  IMAD.IADD R8, R18, 0x1, -R3.reuse ;  /* 0x0000000112087824 */ /* 0x100fe400078e0a03 */
[----:B------:R-:W-:Y:S01]  /*0ed0*/  LOP3.LUT R10, R10, 0x7, RZ, 0xc0, !PT ;  /* 0x000000070a0a7812 */ /* 0x000fe200078ec0ff */
[----:B------:R-:W-:Y:S01]  /*0ee0*/  IMAD R9, R18, R3, RZ ;  /* 0x0000000312097224 */ /* 0x000fe200078e02ff */
[----:B------:R-:W-:Y:S01]  /*0ef0*/  LEA.HI.X.SX32 R13, R13, R5, 0x1, P1 ;  /* 0x000000050d0d7211 */ /* 0x000fe200008f0eff */
[----:B------:R-:W-:-:S02]  /*0f00*/  IMAD.MOV.U32 R11, RZ, RZ, R3 ;  /* 0x000000ffff0b7224 */ /* 0x000fc400078e0003 */
[----:B------:R-:W-:Y:S02]  /*0f10*/  IMAD.IADD R19, R16, 0x1, R19 ;  /* 0x0000000110137824 */ /* 0x000fe400078e0213 */
[----:B------:R-:W-:Y:S02]  /*0f20*/  IMAD.IADD R14, R14, 0x1, -R3 ;  /* 0x000000010e0e7824 */ /* 0x000fe400078e0a03 */
[----:B------:R-:W-:Y:S01]  /*0f30*/  VIADD R28, R10, 0xffffffff ;  /* 0xffffffff0a1c7836 */ /* 0x000fe20000000000 */
[----:B------:R-:W-:Y:S06]  /*0f40*/  @P0 BRA `(.L_x_14) ;  /* 0x0000000c00680947 */ /* 0x000fec0003800000 */
[----:B------:R-:W2:Y:S01]  /*0f50*/  LD.E.S8 R12, desc[UR36][R12.64] ;  /* 0x000000240c0c7980 */ /* 0x000ea2000c101300 */
[----:B------:R-:W-:Y:S01]  /*0f60*/  VIADD R11, R8, 0xfffffffe ;  /* 0xfffffffe080b7836 */ /* 0x000fe20000000000 */
[----:B------:R-:W-:Y:S01]  /*0f70*/  BSSY.RECONVERGENT B2, `(.L_x_15) ;  /* 0x000006a000027945 */ /* 0x000fe20003800200 */
[----:B------:R-:W-:-:S03]  /*0f80*/  LOP3.LUT P1, RZ, R14, 0x7, RZ, 0xc0, !PT ;  /* 0x000000070eff7812 */ /* 0x000fc6000782c0ff */
[----:B------:R-:W-:Y:S01]  /*0f90*/  ISETP.GE.U32.AND P2, PT, R11, 0x7, PT ;  /* 0x000000070b00780c */ /* 0x000fe20003f46070 */
[----:B------:R-:W-:Y:S01]  /*0fa0*/  IMAD.MOV.U32 R11, RZ, RZ, R3 ;  /* 0x000000ffff0b7224 */ /* 0x000fe200078e0003 */
[----:B--2---:R-:W-:-:S04]  /*0fb0*/  PRMT R15, R12, 0x9910, RZ ;  /* 0x000099100c0f7816 */ /* 0x004fc800000000ff */
[----:B------:R-:W-:-:S04]  /*0fc0*/  IABS R15, R15 ;  /* 0x0000000f000f7213 */ /* 0x000fc80000000000 */
[----:B------:R-:W-:-:S03]  /*0fd0*/  PRMT R15, R15, 0x7710, RZ ;  /* 0x000077100f0f7816 */ /* 0x000fc600000000ff */
[----:B------:R-:W-:Y:S05]  /*0fe0*/  @!P2 BRA `(.L_x_16) ;  /* 0x000000040088a947 */ /* 0x000fea0003800000 */
[----:B------:R-:W-:Y:S01]  /*0ff0*/  LOP3.LUT R22, R14, 0xfffffff8, RZ, 0xc0, !PT ;  /* 0xfffffff80e167812 */ /* 0x000fe200078ec0ff */
[----:B------:R-:W-:Y:S02]  /*1000*/  IMAD.MOV.U32 R21, RZ, RZ, RZ ;  /* 0x000000ffff157224 */ /* 0x000fe400078e00ff */
[----:B------:R-:W-:-:S07]  /*1010*/  IMAD.MOV.U32 R11, RZ, RZ, R3 ;  /* 0x000000ffff0b7224 */ /* 0x000fce00078e0003 */
.L_x_17:
[----:B------:R-:W-:-:S05]  /*1020*/  IMAD.IADD R13, R9, 0x1, R20 ;  /* 0x00000001090d7824 */ /* 0x000fca00078e0214 */
[----:B------:R-:W-:-:S04]  /*1030*/  IADD3 R12, P2, PT, R13, R4, RZ ;  /* 0x000000040d0c7210 */ /* 0x000fc80007f5e0ff */
[----:B------:R-:W-:-:S05]  /*1040*/  LEA.HI.X.SX32 R13, R13, R5, 0x1, P2 ;  /* 0x000000050d0d7211 */ /* 0x000fca00010f0eff */
[----:B------:R-:W2:Y:S04]  /*1050*/  LD.E.S8 R31, desc[UR36][R12.64] ;  /* 0x000000240c1f7980 */ /* 0x000ea8000c101300 */
[----:B------:R-:W3:Y:S04]  /*1060*/  LD.E.S8 R29, desc[UR36][R12.64+0x1] ;  /* 0x000001240c1d7980 */ /* 0x000ee8000c101300 */
[----:B------:R-:W4:Y:S04]  /*1070*/  LD.E.S8 R27, desc[UR36][R12.64+0x2] ;  /* 0x000002240c1b7980 */ /* 0x000f28000c101300 */
[----:B------:R-:W5:Y:S04]  /*1080*/  LD.E.S8 R26, desc[UR36][R12.64+0x3] ;  /* 0x000003240c1a7980 */ /* 0x000f68000c101300 */
[----:B------:R-:W5:Y:S04]  /*1090*/  LD.E.S8 R25, desc[UR36][R12.64+0x4] ;  /* 0x000004240c197980 */ /* 0x000f68000c101300 */
[----:B------:R-:W5:Y:S04]  /*10a0*/  LD.E.S8 R24, desc[UR36][R12.64+0x5] ;  /* 0x000005240c187980 */ /* 0x000f68000c101300 */
[----:B------:R-:W5:Y:S04]  /*10b0*/  LD.E.S8 R23, desc[UR36][R12.64+0x6] ;  /* 0x000006240c177980 */ /* 0x000f68000c101300 */
[----:B------:R0:W5:Y:S01]  /*10c0*/  LD.E.S8 R30, desc[UR36][R12.64+0x7] ;  /* 0x000007240c1e7980 */ /* 0x000162000c101300 */
[----:B------:R-:W-:Y:S01]  /*10d0*/  LOP3.LUT R32, R15, 0xffff, RZ, 0xc0, !PT ;  /* 0x0000ffff0f207812 */ /* 0x000fe200078ec0ff */
[----:B------:R-:W-:-:S03]  /*10e0*/  VIADD R21, R21, 0x8 ;  /* 0x0000000815157836 */ /* 0x000fc60000000000 */
[----:B------:R-:W-:Y:S02]  /*10f0*/  PRMT R32, R32, 0x8880, RZ ;  /* 0x0000888020207816 */ /* 0x000fe400000000ff */
[C---:B--2---:R-:W-:Y:S02]  /*1100*/  PRMT R33, R31.reuse, 0x9910, RZ ;  /* 0x000099101f217816 */ /* 0x044fe400000000ff */
[----:B------:R-:W-:Y:S02]  /*1110*/  PRMT R31, R31, 0x9910, RZ ;  /* 0x000099101f1f7816 */ /* 0x000fe400000000ff */
[----:B------:R-:W-:Y:S02]  /*1120*/  IABS R33, R33 ;  /* 0x0000002100217213 */ /* 0x000fe40000000000 */
[----:B------:R-:W-:Y:S02]  /*1130*/  IABS R31, R31 ;  /* 0x0000001f001f7213 */ /* 0x000fe40000000000 */
[----:B------:R-:W-:-:S02]  /*1140*/  ISETP.GT.AND P3, PT, R33, R32, PT ;  /* 0x000000202100720c */ /* 0x000fc40003f64270 */
[----:B0-----:R-:W-:Y:S02]  /*1150*/  PRMT R12, R31, 0x7710, RZ ;  /* 0x000077101f0c7816 */ /* 0x001fe400000000ff */
[C---:B---3--:R-:W-:Y:S02]  /*1160*/  PRMT R13, R29.reuse, 0x9910, RZ ;  /* 0x000099101d0d7816 */ /* 0x048fe400000000ff */
[----:B------:R-:W-:Y:S02]  /*1170*/  PRMT R29, R29, 0x9910, RZ ;  /* 0x000099101d1d7816 */ /* 0x000fe400000000ff */
[----:B------:R-:W-:Y:S02]  /*1180*/  IABS R13, R13 ;  /* 0x0000000d000d7213 */ /* 0x000fe40000000000 */
[----:B------:R-:W-:-:S03]  /*1190*/  SEL R11, R20, R11, P3 ;  /* 0x0000000b140b7207 */ /* 0x000fc60001800000 */
[----:B------:R-:W-:-:S04]  /*11a0*/  @P3 PRMT R15, R12, 0x7610, R15 ;  /* 0x000076100c0f3816 */ /* 0x000fc8000000000f */
[----:B------:R-:W-:-:S04]  /*11b0*/  LOP3.LUT R12, R15, 0xffff, RZ, 0xc0, !PT ;  /* 0x0000ffff0f0c7812 */ /* 0x000fc800078ec0ff */
[----:B------:R-:W-:-:S04]  /*11c0*/  PRMT R12, R12, 0x8880, RZ ;  /* 0x000088800c0c7816 */ /* 0x000fc800000000ff */
[----:B------:R-:W-:Y:S02]  /*11d0*/  ISETP.GT.AND P6, PT, R13, R12, PT ;  /* 0x0000000c0d00720c */ /* 0x000fe40003fc4270 */
[----:B------:R-:W-:Y:S02]  /*11e0*/  IABS R12, R29 ;  /* 0x0000001d000c7213 */ /* 0x000fe40000000000 */
[C---:B----4-:R-:W-:Y:S02]  /*11f0*/  PRMT R13, R27.reuse, 0x9910, RZ ;  /* 0x000099101b0d7816 */ /* 0x050fe400000000ff */
[----:B------:R-:W-:Y:S02]  /*1200*/  PRMT R12, R12, 0x7710, RZ ;  /* 0x000077100c0c7816 */ /* 0x000fe400000000ff */
[----:B------:R-:W-:Y:S02]  /*1210*/  IABS R13, R13 ;  /* 0x0000000d000d7213 */ /* 0x000fe40000000000 */
[----:B------:R-:W-:-:S03]  /*1220*/  PRMT R27, R27, 0x9910, RZ ;  /* 0x000099101b1b7816 */ /* 0x000fc600000000ff */
[----:B------:R-:W-:Y:S01]  /*1230*/  @P6 PRMT R15, R12, 0x7610, R15 ;  /* 0x000076100c0f6816 */ /* 0x000fe2000000000f */
[----:B------:R-:W-:-:S03]  /*1240*/  @P6 VIADD R11, R20, 0x1 ;  /* 0x00000001140b6836 */ /* 0x000fc60000000000 */
[----:B------:R-:W-:-:S04]  /*1250*/  LOP3.LUT R12, R15, 0xffff, RZ, 0xc0, !PT ;  /* 0x0000ffff0f0c7812 */ /* 0x000fc800078ec0ff */
[----:B------:R-:W-:-:S04]  /*1260*/  PRMT R12, R12, 0x8880, RZ ;  /* 0x000088800c0c7816 */ /* 0x000fc800000000ff */
[----:B------:R-:W-:Y:S02]  /*1270*/  ISETP.GT.AND P5, PT, R13, R12, PT ;  /* 0x0000000c0d00720c */ /* 0x000fe40003fa4270 */
[----:B------:R-:W-:Y:S02]  /*1280*/  IABS R12, R27 ;  /* 0x0000001b000c7213 */ /* 0x000fe40000000000 */
[----:B-----5:R-:W-:Y:S02]  /*1290*/  PRMT R13, R26, 0x9910, RZ ;  /* 0x000099101a0d7816 */ /* 0x020fe400000000ff */
        /* <DEDUP_REMOVED lines=9> */
[C---:B------:R-:W-:Y:S02]  /*1330*/  PRMT R13, R25.reuse, 0x9910, RZ ;  /* 0x00009910190d7816 */ /* 0x040fe400000000ff */
        /* <DEDUP_REMOVED lines=9> */
[----:B------:R-:W-:Y:S02]  /*13d0*/  PRMT R13, R24, 0x9910, RZ ;  /* 0x00009910180d7816 */ /* 0x000fe400000000ff */
[----:B------:R-:W-:Y:S02]  /*13e0*/  PRMT R12, R12, 0x7710, RZ ;  /* 0x000077100c0c7816 */ /* 0x000fe400000000ff */
[----:B------:R-:W-:Y:S02]  /*13f0*/  IABS R13, R13 ;  /* 0x0000000d000d7213 */ /* 0x000fe40000000000 */
[----:B------:R-:W-:-:S03]  /*1400*/  PRMT R24, R24, 0x9910, RZ ;  /* 0x0000991018187816 */ /* 0x000fc600000000ff */
[----:B------:R-:W-:Y:S01]  /*1410*/  @P2 PRMT R15, R12, 0x7610, R15 ;  /* 0x000076100c0f2816 */ /* 0x000fe2000000000f */
[----:B------:R-:W-:Y:S01]  /*1420*/  @P2 VIADD R11, R20, 0x4 ;  /* 0x00000004140b2836 */ /* 0x000fe20000000000 */
[----:B------:R-:W-:Y:S02]  /*1430*/  ISETP.NE.AND P2, PT, R21, R22, PT ;  /* 0x000000161500720c */ /* 0x000fe40003f45270 */
        /* <DEDUP_REMOVED lines=23> */
[----:B------:R-:W-:-:S04]  /*15b0*/  IABS R12, R30 ;  /* 0x0000001e000c7213 */ /* 0x000fc80000000000 */
[----:B------:R-:W-:-:S07]  /*15c0*/  PRMT R12, R12, 0x7710, RZ ;  /* 0x000077100c0c7816 */ /* 0x000fce00000000ff */
[----:B------:R-:W-:Y:S01]  /*15d0*/  @P4 VIADD R11, R20, 0x7 ;  /* 0x00000007140b4836 */ /* 0x000fe20000000000 */
[----:B------:R-:W-:Y:S01]  /*15e0*/  @P4 PRMT R15, R12, 0x7610, R15 ;  /* 0x000076100c0f4816 */ /* 0x000fe2000000000f */
[----:B------:R-:W-:Y:S01]  /*15f0*/  VIADD R20, R20, 0x8 ;  /* 0x0000000814147836 */ /* 0x000fe20000000000 */
[----:B------:R-:W-:Y:S06]  /*1600*/  @P2 BRA `(.L_x_17) ;  /* 0xfffffff800842947 */ /* 0x000fec000383ffff */
.L_x_16:
[----:B------:R-:W-:Y:S05]  /*1610*/  BSYNC.RECONVERGENT B2 ;  /* 0x0000000000027941 */ /* 0x000fea0003800200 */
.L_x_15:
[----:B------:R-:W-:Y:S05]  /*1620*/  @!P1 BRA `(.L_x_14) ;  /* 0x0000000400b09947 */ /* 0x000fea0003800000 */
[----:B------:R-:W-:Y:S01]  /*1630*/  IMAD.MOV R12, RZ, RZ, -R7 ;  /* 0x000000ffff0c7224 */ /* 0x000fe200078e0a07 */
[----:B------:R-:W-:Y:S01]  /*1640*/  BSSY.RECONVERGENT B2, `(.L_x_18) ;  /* 0x0000039000027945 */ /* 0x000fe20003800200 */
[----:B------:R-:W-:-:S03]  /*1650*/  VIADD R13, R16, 0x6 ;  /* 0x00000006100d7836 */ /* 0x000fc60000000000 */
[----:B------:R-:W-:-:S05]  /*1660*/  PRMT R12, R12, 0x7710, RZ ;  /* 0x000077100c0c7816 */ /* 0x000fca00000000ff */
[----:B------:R-:W-:-:S05]  /*1670*/  IMAD.IADD R12, R13, 0x1, R12 ;  /* 0x000000010d0c7824 */ /* 0x000fca00078e020c */
[----:B------:R-:W-:-:S04]  /*1680*/  LOP3.LUT R12, R12, 0x7, RZ, 0xc0, !PT ;  /* 0x000000070c0c7812 */ /* 0x000fc800078ec0ff */
[C---:B------:R-:W-:Y:S01]  /*1690*/  LOP3.LUT P1, RZ, R12.reuse, 0x3, RZ, 0xc0, !PT ;  /* 0x000000030cff7812 */ /* 0x040fe2000782c0ff */
[----:B------:R-:W-:-:S05]  /*16a0*/  VIADD R13, R12, 0xffffffff ;  /* 0xffffffff0c0d7836 */ /* 0x000fca0000000000 */
[----:B------:R-:W-:-:S13]  /*16b0*/  ISETP.GE.U32.AND P2, PT, R13, 0x3, PT ;  /* 0x000000030d00780c */ /* 0x000fda0003f46070 */
[----:B------:R-:W-:Y:S05]  /*16c0*/  @!P2 BRA `(.L_x_19) ;  /* 0x0000000000c0a947 */ /* 0x000fea0003800000 */
[----:B------:R-:W-:-:S05]  /*16d0*/  IMAD.IADD R13, R9, 0x1, R20 ;  /* 0x00000001090d7824 */ /* 0x000fca00078e0214 */
[----:B------:R-:W-:-:S04]  /*16e0*/  IADD3 R12, P2, PT, R13, R4, RZ ;  /* 0x000000040d0c7210 */ /* 0x000fc80007f5e0ff */
[----:B------:R-:W-:-:S05]  /*16f0*/  LEA.HI.X.SX32 R13, R13, R5, 0x1, P2 ;  /* 0x000000050d0d7211 */ /* 0x000fca00010f0eff */
[----:B------:R-:W2:Y:S04]  /*1700*/  LD.E.S8 R25, desc[UR36][R12.64] ;  /* 0x000000240c197980 */ /* 0x000ea8000c101300 */
[----:B------:R-:W3:Y:S04]  /*1710*/  LD.E.S8 R23, desc[UR36][R12.64+0x1] ;  /* 0x000001240c177980 */ /* 0x000ee8000c101300 */
[----:B------:R-:W4:Y:S04]  /*1720*/  LD.E.S8 R22, desc[UR36][R12.64+0x2] ;  /* 0x000002240c167980 */ /* 0x000f28000c101300 */
[----:B------:R3:W5:Y:S01]  /*1730*/  LD.E.S8 R21, desc[UR36][R12.64+0x3] ;  /* 0x000003240c157980 */ /* 0x000762000c101300 */
[----:B------:R-:W-:-:S04]  /*1740*/  LOP3.LUT R24, R15, 0xffff, RZ, 0xc0, !PT ;  /* 0x0000ffff0f187812 */ /* 0x000fc800078ec0ff */
[----:B------:R-:W-:Y:S02]  /*1750*/  PRMT R24, R24, 0x8880, RZ ;  /* 0x0000888018187816 */ /* 0x000fe400000000ff */
[C---:B--2---:R-:W-:Y:S02]  /*1760*/  PRMT R26, R25.reuse, 0x9910, RZ ;  /* 0x00009910191a7816 */ /* 0x044fe400000000ff */
[----:B------:R-:W-:Y:S02]  /*1770*/  PRMT R25, R25, 0x9910, RZ ;  /* 0x0000991019197816 */ /* 0x000fe400000000ff */
[----:B------:R-:W-:Y:S02]  /*1780*/  IABS R27, R26 ;  /* 0x0000001a001b7213 */ /* 0x000fe40000000000 */
[----:B---3--:R-:W-:Y:S02]  /*1790*/  PRMT R13, R23, 0x9910, RZ ;  /* 0x00009910170d7816 */ /* 0x008fe400000000ff */
[----:B------:R-:W-:-:S02]  /*17a0*/  ISETP.GT.AND P2, PT, R27, R24, PT ;  /* 0x000000181b00720c */ /* 0x000fc40003f44270 */
[----:B------:R-:W-:Y:S02]  /*17b0*/  IABS R24, R25 ;  /* 0x0000001900187213 */ /* 0x000fe40000000000 */
[----:B------:R-:W-:Y:S02]  /*17c0*/  IABS R13, R13 ;  /* 0x0000000d000d7213 */ /* 0x000fe40000000000 */
[----:B------:R-:W-:Y:S02]  /*17d0*/  PRMT R24, R24, 0x7710, RZ ;  /* 0x0000771018187816 */ /* 0x000fe400000000ff */
[----:B------:R-:W-:Y:S02]  /*17e0*/  PRMT R23, R23, 0x9910, RZ ;  /* 0x0000991017177816 */ /* 0x000fe400000000ff */
[----:B------:R-:W-:-:S03]  /*17f0*/  SEL R11, R20, R11, P2 ;  /* 0x0000000b140b7207 */ /* 0x000fc60001000000 */
[----:B------:R-:W-:-:S04]  /*1800*/  @P2 PRMT R15, R24, 0x7610, R15 ;  /* 0x00007610180f2816 */ /* 0x000fc8000000000f */
[----:B------:R-:W-:-:S04]  /*1810*/  LOP3.LUT R12, R15, 0xffff, RZ, 0xc0, !PT ;  /* 0x0000ffff0f0c7812 */ /* 0x000fc800078ec0ff */
[----:B------:R-:W-:-:S04]  /*1820*/  PRMT R12, R12, 0x8880, RZ ;  /* 0x000088800c0c7816 */ /* 0x000fc800000000ff */
[----:B------:R-:W-:Y:S02]  /*1830*/  ISETP.GT.AND P3, PT, R13, R12, PT ;  /* 0x0000000c0d00720c */ /* 0x000fe40003f64270 */
[----:B------:R-:W-:Y:S02]  /*1840*/  IABS R12, R23 ;  /* 0x00000017000c7213 */ /* 0x000fe40000000000 */
[----:B----4-:R-:W-:Y:S02]  /*1850*/  PRMT R13, R22, 0x9910, RZ ;  /* 0x00009910160d7816 */ /* 0x010fe400000000ff */
        /* <DEDUP_REMOVED lines=9> */
[C---:B-----5:R-:W-:Y:S02]  /*18f0*/  PRMT R13, R21.reuse, 0x9910, RZ ;  /* 0x00009910150d7816 */ /* 0x060fe400000000ff */
        /* <DEDUP_REMOVED lines=12> */
[----:B------:R-:W-:-:S07]  /*19c0*/  VIADD R20, R20, 0x4 ;  /* 0x0000000414147836 */ /* 0x000fce0000000000 */
.L_x_19:
[----:B------:R-:W-:Y:S05]  /*19d0*/  BSYNC.RECONVERGENT B2 ;  /* 0x0000000000027941 */ /* 0x000fea0003800200 */
.L_x_18:
[----:B------:R-:W-:Y:S05]  /*19e0*/  @!P1 BRA `(.L_x_14) ;  /* 0x0000000000c09947 */ /* 0x000fea0003800000 */
[----:B------:R-:W-:Y:S01]  /*19f0*/  IMAD.MOV R13, RZ, RZ, -R6 ;  /* 0x000000ffff0d7224 */ /* 0x000fe200078e0a06 */
[----:B------:R-:W-:Y:S01]  /*1a00*/  LOP3.LUT R12, R16, 0x2, RZ, 0x3c, !PT ;  /* 0x00000002100c7812 */ /* 0x000fe200078e3cff */
[----:B------:R-:W-:Y:S03]  /*1a10*/  BSSY.RECONVERGENT B2, `(.L_x_20) ;  /* 0x0000022000027945 */ /* 0x000fe60003800200 */
[----:B------:R-:W-:-:S05]  /*1a20*/  PRMT R13, R13, 0x7710, RZ ;  /* 0x000077100d0d7816 */ /* 0x000fca00000000ff */
[----:B------:R-:W-:-:S05]  /*1a30*/  IMAD.IADD R12, R12, 0x1, R13 ;  /* 0x000000010c0c7824 */ /* 0x000fca00078e020d */
[C---:B------:R-:W-:Y:S02]  /*1a40*/  LOP3.LUT R13, R12.reuse, 0x3, RZ, 0xc0, !PT ;  /* 0x000000030c0d7812 */ /* 0x040fe400078ec0ff */
[----:B------:R-:W-:Y:S02]  /*1a50*/  LOP3.LUT R12, R12, 0x1, RZ, 0xc0, !PT ;  /* 0x000000010c0c7812 */ /* 0x000fe400078ec0ff */
[----:B------:R-:W-:Y:S02]  /*1a60*/  ISETP.NE.AND P1, PT, R13, 0x1, PT ;  /* 0x000000010d00780c */ /* 0x000fe40003f25270 */
[----:B------:R-:W-:-:S11]  /*1a70*/  ISETP.NE.U32.AND P2, PT, R12, 0x1, PT ;  /* 0x000000010c00780c */ /* 0x000fd60003f45070 */
[----:B------:R-:W-:Y:S05]  /*1a80*/  @!P1 BRA `(.L_x_21) ;  /* 0x0000000000689947 */ /* 0x000fea0003800000 */
[----:B------:R-:W-:-:S05]  /*1a90*/  IMAD.IADD R13, R9, 0x1, R20 ;  /* 0x00000001090d7824 */ /* 0x000fca00078e0214 */
[----:B------:R-:W-:-:S04]  /*1aa0*/  IADD3 R12, P1, PT, R13, R4, RZ ;  /* 0x000000040d0c7210 */ /* 0x000fc80007f3e0ff */
[----:B------:R-:W-:-:S05]  /*1ab0*/  LEA.HI.X.SX32 R13, R13, R5, 0x1, P1 ;  /* 0x000000050d0d7211 */ /* 0x000fca00008f0eff */
[----:B------:R-:W2:Y:S04]  /*1ac0*/  LD.E.S8 R22, desc[UR36][R12.64] ;  /* 0x000000240c167980 */ /* 0x000ea8000c101300 */
[----:B------:R-:W3:Y:S01]  /*1ad0*/  LD.E.S8 R23, desc[UR36][R12.64+0x1] ;  /* 0x000001240c177980 */ /* 0x000ee2000c101300 */
        /* <DEDUP_REMOVED lines=21> */
.L_x_21:
[----:B------:R-:W-:Y:S05]  /*1c30*/  BSYNC.RECONVERGENT B2 ;  /* 0x0000000000027941 */ /* 0x000fea0003800200 */
.L_x_20:
[----:B------:R-:W-:Y:S05]  /*1c40*/  @P2 BRA `(.L_x_14) ;  /* 0x0000000000282947 */ /* 0x000fea0003800000 */
[----:B------:R-:W-:-:S05]  /*1c50*/  IMAD.IADD R13, R9, 0x1, R20 ;  /* 0x00000001090d7824 */ /* 0x000fca00078e0214 */
[----:B------:R-:W-:-:S04]  /*1c60*/  IADD3 R12, P1, PT, R13, R4, RZ ;  /* 0x000000040d0c7210 */ /* 0x000fc80007f3e0ff */
[----:B------:R-:W-:-:S05]  /*1c70*/  LEA.HI.X.SX32 R13, R13, R5, 0x1, P1 ;  /* 0x000000050d0d7211 */ /* 0x000fca00008f0eff */
[----:B------:R-:W2:Y:S01]  /*1c80*/  LD.E.S8 R12, desc[UR36][R12.64] ;  /* 0x000000240c0c7980 */ /* 0x000ea2000c101300 */
[----:B------:R-:W-:-:S04]  /*1c90*/  LOP3.LUT R15, R15, 0xffff, RZ, 0xc0, !PT ;  /* 0x0000ffff0f0f7812 */ /* 0x000fc800078ec0ff */
[----:B------:R-:W-:Y:S02]  /*1ca0*/  PRMT R15, R15, 0x8880, RZ ;  /* 0x000088800f0f7816 */ /* 0x000fe400000000ff */
[----:B--2---:R-:W-:-:S04]  /*1cb0*/  PRMT R21, R12, 0x9910, RZ ;  /* 0x000099100c157816 */ /* 0x004fc800000000ff */
[----:B------:R-:W-:-:S04]  /*1cc0*/  IABS R22, R21 ;  /* 0x0000001500167213 */ /* 0x000fc80000000000 */
[----:B------:R-:W-:-:S04]  /*1cd0*/  ISETP.GT.AND P1, PT, R22, R15, PT ;  /* 0x0000000f1600720c */ /* 0x000fc80003f24270 */
[----:B------:R-:W-:-:S09]  /*1ce0*/  SEL R11, R20, R11, P1 ;  /* 0x0000000b140b7207 */ /* 0x000fd20000800000 */
.L_x_14:
[----:B------:R-:W-:Y:S05]  /*1cf0*/  BSYNC.RECONVERGENT B1 ;  /* 0x0000000000017941 */ /* 0x000fea0003800200 */
.L_x_13:
[----:B------:R-:W-:Y:S01]  /*1d00*/  ISETP.NE.AND P1, PT, R11, R3, PT ;  /* 0x000000030b00720c */ /* 0x000fe20003f25270 */
[----:B------:R-:W-:-:S12]  /*1d10*/  BSSY.RECONVERGENT B1, `(.L_x_22) ;  /* 0x00000a7000017945 */ /* 0x000fd80003800200 */
[----:B------:R-:W-:Y:S05]  /*1d20*/  @!P1 BRA `(.L_x_23) ;  /* 0x0000000800949947 */ /* 0x000fea0003800000 */
[----:B------:R-:W-:Y:S01]  /*1d30*/  ISETP.GE.U32.AND P2, PT, R14, 0x7, PT ;  /* 0x000000070e00780c */ /* 0x000fe20003f46070 */
[----:B------:R-:W-:Y:S01]  /*1d40*/  BSSY.RECONVERGENT B2, `(.L_x_24) ;  /* 0x000004e000027945 */ /* 0x000fe20003800200 */
[----:B------:R-:W-:Y:S01]  /*1d50*/  LOP3.LUT P1, RZ, R8, 0x7, RZ, 0xc0, !PT ;  /* 0x0000000708ff7812 */ /* 0x000fe2000782c0ff */
[----:B------:R-:W-:-:S10]  /*1d60*/  IMAD.MOV.U32 R31, RZ, RZ, R3 ;  /* 0x000000ffff1f7224 */ /* 0x000fd400078e0003 */
[----:B------:R-:W-:Y:S05]  /*1d70*/  @!P2 BRA `(.L_x_25) ;  /* 0x000000040028a947 */ /* 0x000fea0003800000 */
[----:B------:R-:W-:Y:S01]  /*1d80*/  LOP3.LUT R30, R8, 0xfffffff8, RZ, 0xc0, !PT ;  /* 0xfffffff8081e7812 */ /* 0x000fe200078ec0ff */
[----:B------:R-:W-:Y:S01]  /*1d90*/  IMAD.MOV.U32 R33, RZ, RZ, RZ ;  /* 0x000000ffff217224 */ /* 0x000fe200078e00ff */
[----:B------:R-:W-:Y:S01]  /*1da0*/  SHF.R.S32.HI R29, RZ, 0x1f, R18 ;  /* 0x0000001fff1d7819 */ /* 0x000fe20000011412 */
[----:B------:R-:W-:-:S07]  /*1db0*/  IMAD.MOV.U32 R31, RZ, RZ, R3 ;  /* 0x000000ffff1f7224 */ /* 0x000fce00078e0003 */
.L_x_26:
[CC--:B0-----:R-:W-:Y:S02]  /*1dc0*/  IMAD R13, R18.reuse, R31.reuse, R11 ;  /* 0x0000001f120d7224 */ /* 0x0c1fe400078e020b */
[----:B------:R-:W-:-:S03]  /*1dd0*/  IMAD R12, R18, R31, R3 ;  /* 0x0000001f120c7224 */ /* 0x000fc600078e0203 */
[CC--:B------:R-:W-:Y:S02]  /*1de0*/  IADD3 R24, P3, PT, R13.reuse, R4.reuse, RZ ;  /* 0x000000040d187210 */ /* 0x0c0fe40007f7e0ff */
[C---:B------:R-:W-:Y:S02]  /*1df0*/  IADD3 R26, P2, PT, R12.reuse, R4, RZ ;  /* 0x000000040c1a7210 */ /* 0x040fe40007f5e0ff */
[-C--:B------:R-:W-:Y:S02]  /*1e00*/  LEA.HI.X.SX32 R25, R13, R5.reuse, 0x1, P3 ;  /* 0x000000050d197211 */ /* 0x080fe400018f0eff */
[----:B------:R-:W-:-:S03]  /*1e10*/  LEA.HI.X.SX32 R27, R12, R5, 0x1, P2 ;  /* 0x000000050c1b7211 */ /* 0x000fc600010f0eff */
[----:B------:R-:W2:Y:S04]  /*1e20*/  LD.E.U8 R37, desc[UR36][R24.64] ;  /* 0x0000002418257980 */ /* 0x000ea8000c101100 */
[----:B------:R-:W3:Y:S01]  /*1e30*/  LD.E.U8 R35, desc[UR36][R26.64] ;  /* 0x000000241a237980 */ /* 0x000ee2000c101100 */
[C---:B------:R-:W-:Y:S02]  /*1e40*/  IADD3 R12, P3, PT, R18.reuse, R24, RZ ;  /* 0x00000018120c7210 */ /* 0x040fe40007f7e0ff */
[----:B------:R-:W-:-:S03]  /*1e50*/  IADD3 R14, P2, PT, R18, R26, RZ ;  /* 0x0000001a120e7210 */ /* 0x000fc60007f5e0ff */
[C---:B------:R-:W-:Y:S02]  /*1e60*/  IMAD.X R13, R29.reuse, 0x1, R25, P3 ;  /* 0x000000011d0d7824 */ /* 0x040fe400018e0619 */
[----:B------:R-:W-:Y:S01]  /*1e70*/  IMAD.X R15, R29, 0x1, R27, P2 ;  /* 0x000000011d0f7824 */ /* 0x000fe200010e061b */
[----:B--2---:R0:W-:Y:S04]  /*1e80*/  ST.E.U8 desc[UR36][R26.64], R37 ;  /* 0x000000251a007985 */ /* 0x0041e8000c101124 */
[----:B---3--:R1:W-:Y:S04]  /*1e90*/  ST.E.U8 desc[UR36][R24.64], R35 ;  /* 0x0000002318007985 */ /* 0x0083e8000c101124 */
[----:B------:R-:W2:Y:S04]  /*1ea0*/  LD.E.U8 R34, desc[UR36][R12.64] ;  /* 0x000000240c227980 */ /* 0x000ea8000c101100 */
[----:B------:R-:W3:Y:S01]  /*1eb0*/  LD.E.U8 R32, desc[UR36][R14.64] ;  /* 0x000000240e207980 */ /* 0x000ee2000c101100 */
[----:B------:R-:W-:-:S02]  /*1ec0*/  IADD3 R20, P3, PT, R18, R12, RZ ;  /* 0x0000000c12147210 */ /* 0x000fc40007f7e0ff */
[----:B------:R-:W-:-:S03]  /*1ed0*/  IADD3 R22, P2, PT, R18, R14, RZ ;  /* 0x0000000e12167210 */ /* 0x000fc60007f5e0ff */
[C---:B------:R-:W-:Y:S02]  /*1ee0*/  IMAD.X R21, R29.reuse, 0x1, R13, P3 ;  /* 0x000000011d157824 */ /* 0x040fe400018e060d */
[----:B------:R-:W-:Y:S01]  /*1ef0*/  IMAD.X R23, R29, 0x1, R15, P2 ;  /* 0x000000011d177824 */ /* 0x000fe200010e060f */
[----:B--2---:R-:W-:Y:S04]  /*1f00*/  ST.E.U8 desc[UR36][R14.64], R34 ;  /* 0x000000220e007985 */ /* 0x004fe8000c101124 */
[----:B---3--:R-:W-:Y:S04]  /*1f10*/  ST.E.U8 desc[UR36][R12.64], R32 ;  /* 0x000000200c007985 */ /* 0x008fe8000c101124 */
[----:B------:R-:W2:Y:S04]  /*1f20*/  LD.E.U8 R36, desc[UR36][R20.64] ;  /* 0x0000002414247980 */ /* 0x000ea8000c101100 */
[----:B0-----:R-:W3:Y:S01]  /*1f30*/  LD.E.U8 R37, desc[UR36][R22.64] ;  /* 0x0000002416257980 */ /* 0x001ee2000c101100 */
[----:B-1----:R-:W-:-:S02]  /*1f40*/  IADD3 R24, P3, PT, R18, R20, RZ ;  /* 0x0000001412187210 */ /* 0x002fc40007f7e0ff */
[----:B------:R-:W-:-:S03]  /*1f50*/  IADD3 R26, P2, PT, R18, R22, RZ ;  /* 0x00000016121a7210 */ /* 0x000fc60007f5e0ff */
[C---:B------:R-:W-:Y:S02]  /*1f60*/  IMAD.X R25, R29.reuse, 0x1, R21, P3 ;  /* 0x000000011d197824 */ /* 0x040fe400018e0615 */
[----:B------:R-:W-:Y:S01]  /*1f70*/  IMAD.X R27, R29, 0x1, R23, P2 ;  /* 0x000000011d1b7824 */ /* 0x000fe200010e0617 */
[----:B--2---:R-:W-:Y:S04]  /*1f80*/  ST.E.U8 desc[UR36][R22.64], R36 ;  /* 0x0000002416007985 */ /* 0x004fe8000c101124 */
[----:B---3--:R0:W-:Y:S04]  /*1f90*/  ST.E.U8 desc[UR36][R20.64], R37 ;  /* 0x0000002514007985 */ /* 0x0081e8000c101124 */
[----:B------:R-:W2:Y:S04]  /*1fa0*/  LD.E.U8 R35, desc[UR36][R26.64] ;  /* 0x000000241a237980 */ /* 0x000ea8000c101100 */
[----:B0-----:R-:W3:Y:S01]  /*1fb0*/  LD.E.U8 R37, desc[UR36][R24.64] ;  /* 0x0000002418257980 */ /* 0x001ee2000c101100 */
[----:B------:R-:W-:-:S02]  /*1fc0*/  IADD3 R12, P3, PT, R18, R24, RZ ;  /* 0x00000018120c7210 */ /* 0x000fc40007f7e0ff */
[----:B------:R-:W-:-:S03]  /*1fd0*/  IADD3 R14, P2, PT, R18, R26, RZ ;  /* 0x0000001a120e7210 */ /* 0x000fc60007f5e0ff */
[C---:B------:R-:W-:Y:S02]  /*1fe0*/  IMAD.X R13, R29.reuse, 0x1, R25, P3 ;  /* 0x000000011d0d7824 */ /* 0x040fe400018e0619 */
[----:B------:R-:W-:Y:S01]  /*1ff0*/  IMAD.X R15, R29, 0x1, R27, P2 ;  /* 0x000000011d0f7824 */ /* 0x000fe200010e061b */
[----:B---3--:R0:W-:Y:S04]  /*2000*/  ST.E.U8 desc[UR36][R26.64], R37 ;  /* 0x000000251a007985 */ /* 0x0081e8000c101124 */
[----:B--2---:R1:W-:Y:S04]  /*2010*/  ST.E.U8 desc[UR36][R24.64], R35 ;  /* 0x0000002318007985 */ /* 0x0043e8000c101124 */
        /* <DEDUP_REMOVED lines=10> */
[----:B------:R-:W-:-:S02]  /*20c0*/  IADD3 R26, P3, PT, R18, R20, RZ ;  /* 0x00000014121a7210 */ /* 0x000fc40007f7e0ff */
[----:B-1----:R-:W-:-:S03]  /*20d0*/  IADD3 R24, P2, PT, R18, R22, RZ ;  /* 0x0000001612187210 */ /* 0x002fc60007f5e0ff */
        /* <DEDUP_REMOVED lines=14> */
[----:B------:R-:W-:-:S05]  /*21c0*/  VIADD R33, R33, 0x8 ;  /* 0x0000000821217836 */ /* 0x000fca0000000000 */
[----:B------:R-:W-:Y:S01]  /*21d0*/  ISETP.NE.AND P2, PT, R33, R30, PT ;  /* 0x0000001e2100720c */ /* 0x000fe20003f45270 */
[----:B------:R-:W-:Y:S01]  /*21e0*/  VIADD R31, R31, 0x8 ;  /* 0x000000081f1f7836 */ /* 0x000fe20000000000 */
[----:B--2---:R0:W-:Y:S04]  /*21f0*/  ST.E.U8 desc[UR36][R14.64], R32 ;  /* 0x000000200e007985 */ /* 0x0041e8000c101124 */
[----:B---3--:R0:W-:Y:S07]  /*2200*/  ST.E.U8 desc[UR36][R12.64], R23 ;  /* 0x000000170c007985 */ /* 0x0081ee000c101124 */
[----:B------:R-:W-:Y:S05]  /*2210*/  @P2 BRA `(.L_x_26) ;  /* 0xfffffff800e82947 */ /* 0x000fea000383ffff */
.L_x_25:
[----:B------:R-:W-:Y:S05]  /*2220*/  BSYNC.RECONVERGENT B2 ;  /* 0x0000000000027941 */ /* 0x000fea0003800200 */
.L_x_24:
[----:B------:R-:W-:Y:S04]  /*2230*/  BSSY.RECONVERGENT B2, `(.L_x_27) ;  /* 0x0000052000027945 */ /* 0x000fe80003800200 */
[----:B------:R-:W-:Y:S05]  /*2240*/  @!P1 BRA `(.L_x_28) ;  /* 0x0000000400409947 */ /* 0x000fea0003800000 */
[----:B------:R-:W-:Y:S01]  /*2250*/  ISETP.GE.U32.AND P2, PT, R28, 0x3, PT ;  /* 0x000000031c00780c */ /* 0x000fe20003f46070 */
[----:B------:R-:W-:Y:S01]  /*2260*/  BSSY.RECONVERGENT B3, `(.L_x_29) ;  /* 0x0000027000037945 */ /* 0x000fe20003800200 */
[----:B------:R-:W-:-:S11]  /*2270*/  LOP3.LUT P1, RZ, R10, 0x3, RZ, 0xc0, !PT ;  /* 0x000000030aff7812 */ /* 0x000fd6000782c0ff */
[----:B------:R-:W-:Y:S05]  /*2280*/  @!P2 BRA `(.L_x_30) ;  /* 0x000000000090a947 */ /* 0x000fea0003800000 */
        /* <DEDUP_REMOVED lines=8> */
[----:B------:R-:W-:Y:S02]  /*2310*/  SHF.R.S32.HI R29, RZ, 0x1f, R18 ;  /* 0x0000001fff1d7819 */ /* 0x000fe40000011412 */
        /* <DEDUP_REMOVED lines=12> */
[----:B--2---:R2:W-:Y:S04]  /*23e0*/  ST.E.U8 desc[UR36][R22.64], R30 ;  /* 0x0000001e16007985 */ /* 0x0045e8000c101124 */
[----:B---3--:R3:W-:Y:S04]  /*23f0*/  ST.E.U8 desc[UR36][R20.64], R37 ;  /* 0x0000002514007985 */ /* 0x0087e8000c101124 */
[----:B------:R-:W4:Y:S04]  /*2400*/  LD.E.U8 R32, desc[UR36][R12.64] ;  /* 0x000000240c207980 */ /* 0x000f28000c101100 */
[----:B0-----:R-:W5:Y:S01]  /*2410*/  LD.E.U8 R35, desc[UR36][R14.64] ;  /* 0x000000240e237980 */ /* 0x001f62000c101100 */
[----:B-1----:R-:W-:-:S02]  /*2420*/  IADD3 R24, P3, PT, R18, R12, RZ ;  /* 0x0000000c12187210 */ /* 0x002fc40007f7e0ff */
[----:B------:R-:W-:-:S03]  /*2430*/  IADD3 R26, P2, PT, R18, R14, RZ ;  /* 0x0000000e121a7210 */ /* 0x000fc60007f5e0ff */
[C---:B------:R-:W-:Y:S02]  /*2440*/  IMAD.X R25, R29.reuse, 0x1, R13, P3 ;  /* 0x000000011d197824 */ /* 0x040fe400018e060d */
[----:B------:R-:W-:Y:S01]  /*2450*/  IMAD.X R27, R29, 0x1, R15, P2 ;  /* 0x000000011d1b7824 */ /* 0x000fe200010e060f */
[----:B----4-:R3:W-:Y:S04]  /*2460*/  ST.E.U8 desc[UR36][R14.64], R32 ;  /* 0x000000200e007985 */ /* 0x0107e8000c101124 */
[----:B-----5:R3:W-:Y:S04]  /*2470*/  ST.E.U8 desc[UR36][R12.64], R35 ;  /* 0x000000230c007985 */ /* 0x0207e8000c101124 */
[----:B------:R-:W4:Y:S04]  /*2480*/  LD.E.U8 R29, desc[UR36][R24.64] ;  /* 0x00000024181d7980 */ /* 0x000f28000c101100 */
[----:B--2---:R-:W2:Y:S01]  /*2490*/  LD.E.U8 R23, desc[UR36][R26.64] ;  /* 0x000000241a177980 */ /* 0x004ea2000c101100 */
[----:B------:R-:W-:-:S03]  /*24a0*/  VIADD R31, R31, 0x4 ;  /* 0x000000041f1f7836 */ /* 0x000fc60000000000 */
[----:B----4-:R3:W-:Y:S04]  /*24b0*/  ST.E.U8 desc[UR36][R26.64], R29 ;  /* 0x0000001d1a007985 */ /* 0x0107e8000c101124 */
[----:B--2---:R3:W-:Y:S02]  /*24c0*/  ST.E.U8 desc[UR36][R24.64], R23 ;  /* 0x0000001718007985 */ /* 0x0047e4000c101124 */
.L_x_30:
[----:B------:R-:W-:Y:S05]  /*24d0*/  BSYNC.RECONVERGENT B3 ;  /* 0x0000000000037941 */ /* 0x000fea0003800200 */
.L_x_29:
[----:B------:R-:W-:Y:S05]  /*24e0*/  @!P1 BRA `(.L_x_28) ;  /* 0x0000000000989947 */ /* 0x000fea0003800000 */
[C---:B0--3--:R-:W-:Y:S01]  /*24f0*/  LOP3.LUT R12, R19.reuse, 0x3, RZ, 0xc0, !PT ;  /* 0x00000003130c7812 */ /* 0x049fe200078ec0ff */
[----:B------:R-:W-:Y:S01]  /*2500*/  BSSY.RECONVERGENT B3, `(.L_x_31) ;  /* 0x0000019000037945 */ /* 0x000fe20003800200 */
[----:B------:R-:W-:Y:S02]  /*2510*/  LOP3.LUT R13, R19, 0x1, RZ, 0xc0, !PT ;  /* 0x00000001130d7812 */ /* 0x000fe400078ec0ff */
[----:B------:R-:W-:Y:S02]  /*2520*/  ISETP.NE.AND P1, PT, R12, 0x1, PT ;  /* 0x000000010c00780c */ /* 0x000fe40003f25270 */
[----:B------:R-:W-:-:S11]  /*2530*/  ISETP.NE.U32.AND P2, PT, R13, 0x1, PT ;  /* 0x000000010d00780c */ /* 0x000fd60003f45070 */
[----:B------:R-:W-:Y:S05]  /*2540*/  @!P1 BRA `(.L_x_32) ;  /* 0x0000000000509947 */ /* 0x000fea0003800000 */
[CC--:B------:R-:W-:Y:S02]  /*2550*/  IMAD R13, R18.reuse, R31.reuse, R11 ;  /* 0x0000001f120d7224 */ /* 0x0c0fe400078e020b */
        /* <DEDUP_REMOVED lines=16> */
[----:B------:R-:W-:-:S03]  /*2660*/  VIADD R31, R31, 0x2 ;  /* 0x000000021f1f7836 */ /* 0x000fc60000000000 */
[----:B--2---:R0:W-:Y:S04]  /*2670*/  ST.E.U8 desc[UR36][R14.64], R33 ;  /* 0x000000210e007985 */ /* 0x0041e8000c101124 */
[----:B---3--:R0:W-:Y:S02]  /*2680*/  ST.E.U8 desc[UR36][R12.64], R29 ;  /* 0x0000001d0c007985 */ /* 0x0081e4000c101124 */
.L_x_32:
[----:B------:R-:W-:Y:S05]  /*2690*/  BSYNC.RECONVERGENT B3 ;  /* 0x0000000000037941 */ /* 0x000fea0003800200 */
.L_x_31:
[----:B------:R-:W-:Y:S05]  /*26a0*/  @P2 BRA `(.L_x_28) ;  /* 0x0000000000282947 */ /* 0x000fea0003800000 */
[CC--:B0-----:R-:W-:Y:S02]  /*26b0*/  IMAD R13, R18.reuse, R31.reuse, R3 ;  /* 0x0000001f120d7224 */ /* 0x0c1fe400078e0203 */
[----:B------:R-:W-:-:S03]  /*26c0*/  IMAD R11, R18, R31, R11 ;  /* 0x0000001f120b7224 */ /* 0x000fc600078e020b */
[-C--:B------:R-:W-:Y:S02]  /*26d0*/  IADD3 R14, P1, PT, R13, R4.reuse, RZ ;  /* 0x000000040d0e7210 */ /* 0x080fe40007f3e0ff */
[----:B------:R-:W-:Y:S02]  /*26e0*/  IADD3 R12, P2, PT, R11, R4, RZ ;  /* 0x000000040b0c7210 */ /* 0x000fe40007f5e0ff */
[-C--:B------:R-:W-:Y:S02]  /*26f0*/  LEA.HI.X.SX32 R15, R13, R5.reuse, 0x1, P1 ;  /* 0x000000050d0f7211 */ /* 0x080fe400008f0eff */
[----:B------:R-:W-:-:S03]  /*2700*/  LEA.HI.X.SX32 R13, R11, R5, 0x1, P2 ;  /* 0x000000050b0d7211 */ /* 0x000fc600010f0eff */
[----:B------:R-:W2:Y:S04]  /*2710*/  LD.E.U8 R11, desc[UR36][R14.64] ;  /* 0x000000240e0b7980 */ /* 0x000ea8000c101100 */
[----:B------:R-:W3:Y:S04]  /*2720*/  LD.E.U8 R21, desc[UR36][R12.64] ;  /* 0x000000240c157980 */ /* 0x000ee8000c101100 */
[----:B---3--:R1:W-:Y:S04]  /*2730*/  ST.E.U8 desc[UR36][R14.64], R21 ;  /* 0x000000150e007985 */ /* 0x0083e8000c101124 */
[----:B--2---:R1:W-:Y:S02]  /*2740*/  ST.E.U8 desc[UR36][R12.64], R11 ;  /* 0x0000000b0c007985 */ /* 0x0043e4000c101124 */
.L_x_28:
[----:B------:R-:W-:Y:S05]  /*2750*/  BSYNC.RECONVERGENT B2 ;  /* 0x0000000000027941 */ /* 0x000fea0003800200 */
.L_x_27:
[----:B------:R-:W-:-:S05]  /*2760*/  IMAD.MOV R0, RZ, RZ, -R0 ;  /* 0x000000ffff007224 */ /* 0x000fca00078e0a00 */
[----:B------:R-:W-:-:S07]  /*2770*/  PRMT R0, R0, 0x7710, RZ ;  /* 0x0000771000007816 */ /* 0x000fce00000000ff */
.L_x_23:
[----:B------:R-:W-:Y:S05]  /*2780*/  BSYNC.RECONVERGENT B1 ;  /* 0x0000000000017941 */ /* 0x000fea0003800200 */
.L_x_22:
[----:B------:R-:W-:Y:S04]  /*2790*/  BSSY.RECONVERGENT B1, `(.L_x_33) ;  /* 0x00000b9000017945 */ /* 0x000fe80003800200 */
[----:B------:R-:W-:Y:S05]  /*27a0*/  @P0 BRA `(.L_x_34) ;  /* 0x0000000800dc0947 */ /* 0x000fea0003800000 */
[----:B-1----:R-:W-:Y:S01]  /*27b0*/  VIADD R11, R3, 0x1 ;  /* 0x00000001030b7836 */ /* 0x002fe20000000000 */
[----:B0--3--:R-:W-:-:S07]  /*27c0*/  LOP3.LUT R20, R8, 0xfffffff8, RZ, 0xc0, !PT ;  /* 0xfffffff808147812 */ /* 0x009fce00078ec0ff */
.L_x_44:
[----:B------:R-:W-:Y:S02]  /*27d0*/  IMAD R13, R16, R3, RZ ;  /* 0x00000003100d7224 */ /* 0x000fe400078e02ff */
[----:B------:R-:W-:-:S03]  /*27e0*/  IMAD R22, R18, R11, RZ ;  /* 0x0000000b12167224 */ /* 0x000fc600078e02ff */
[----:B------:R-:W-:Y:S01]  /*27f0*/  IADD3 R12, P0, PT, R13, R4, RZ ;  /* 0x000000040d0c7210 */ /* 0x000fe20007f1e0ff */
[----:B0123--:R-:W-:-:S03]  /*2800*/  IMAD.IADD R15, R22, 0x1, R3 ;  /* 0x00000001160f7824 */ /* 0x00ffc600078e0203 */
[----:B------:R-:W-:Y:S02]  /*2810*/  LEA.HI.X.SX32 R13, R13, R5, 0x1, P0 ;  /* 0x000000050d0d7211 */ /* 0x000fe400000f0eff */
[----:B------:R-:W-:-:S03]  /*2820*/  IADD3 R14, P0, PT, R15, R4, RZ ;  /* 0x000000040f0e7210 */ /* 0x000fc60007f1e0ff */
[----:B------:R-:W2:Y:S01]  /*2830*/  LD.E.U8 R12, desc[UR36][R12.64] ;  /* 0x000000240c0c7980 */ /* 0x000ea2000c101100 */
[----:B------:R-:W-:-:S05]  /*2840*/  LEA.HI.X.SX32 R15, R15, R5, 0x1, P0 ;  /* 0x000000050f0f7211 */ /* 0x000fca00000f0eff */
[----:B------:R0:W5:Y:S01]  /*2850*/  LD.E.S8 R14, desc[UR36][R14.64] ;  /* 0x000000240e0e7980 */ /* 0x000162000c101300 */
[----:B------:R-:W-:Y:S02]  /*2860*/  VIADD R24, R16, 0xfffffffe ;  /* 0xfffffffe10187836 */ /* 0x000fe40000000000 */
[----:B------:R-:W-:Y:S02]  /*2870*/  VIADD R11, R11, 0x1 ;  /* 0x000000010b0b7836 */ /* 0x000fe40000000000 */
[----:B------:R-:W-:-:S03]  /*2880*/  IMAD.IADD R24, R24, 0x1, -R3 ;  /* 0x0000000118187824 */ /* 0x000fc600078e0a03 */
[----:B------:R-:W-:Y:S02]  /*2890*/  ISETP.NE.AND P0, PT, R11, R18, PT ;  /* 0x000000120b00720c */ /* 0x000fe40003f05270 */
[----:B------:R-:W-:Y:S02]  /*28a0*/  ISETP.GE.U32.AND P3, PT, R24, 0x7, PT ;  /* 0x000000071800780c */ /* 0x000fe40003f66070 */
[----:B--2---:R-:W-:Y:S02]  /*28b0*/  VIMNMX.U16x2 R21, PT, PT, R12, 0x10001, !PT ;  /* 0x000100010c157848 */ /* 0x004fe40007fe0200 */
[----:B------:R-:W-:Y:S02]  /*28c0*/  MOV R12, 0x28f0 ;  /* 0x000028f0000c7802 */ /* 0x000fe40000000f00 */
[----:B0-----:R-:W-:-:S07]  /*28d0*/  PRMT R13, R21, 0x8880, RZ ;  /* 0x00008880150d7816 */ /* 0x001fce00000000ff */
[----:B-----5:R-:W-:Y:S05]  /*28e0*/  CALL.REL.NOINC `($__internal_0_$__cuda_sm20_div_s16) ;  /* 0x0000001800dc7944 */ /* 0x020fea0003c00000 */
[----:B------:R-:W-:Y:S01]  /*28f0*/  BSSY.RECONVERGENT B2, `(.L_x_35) ;  /* 0x0000049000027945 */ /* 0x000fe20003800200 */
[----:B------:R-:W-:Y:S01]  /*2900*/  LOP3.LUT P2, RZ, R8, 0x7, RZ, 0xc0, !PT ;  /* 0x0000000708ff7812 */ /* 0x000fe2000784c0ff */
[----:B------:R-:W-:Y:S02]  /*2910*/  IMAD.MOV.U32 R23, RZ, RZ, R3 ;  /* 0x000000ffff177224 */ /* 0x000fe400078e0003 */
[----:B------:R-:W-:Y:S10]  /*2920*/  @!P3 BRA `(.L_x_36) ;  /* 0x000000040014b947 */ /* 0x000ff40003800000 */
[----:B------:R-:W-:Y:S01]  /*2930*/  PRMT R24, R21, 0x9910, RZ ;  /* 0x0000991015187816 */ /* 0x000fe200000000ff */
[----:B------:R-:W-:Y:S02]  /*2940*/  IMAD.MOV.U32 R25, RZ, RZ, RZ ;  /* 0x000000ffff197224 */ /* 0x000fe400078e00ff */
[----:B------:R-:W-:-:S07]  /*2950*/  IMAD.MOV.U32 R23, RZ, RZ, R3 ;  /* 0x000000ffff177224 */ /* 0x000fce00078e0003 */
.L_x_37:
[--C-:B------:R-:W-:Y:S02]  /*2960*/  IMAD.IADD R13, R9, 0x1, R23.reuse ;  /* 0x00000001090d7824 */ /* 0x100fe400078e0217 */
[----:B0-----:R-:W-:-:S03]  /*2970*/  IMAD.IADD R15, R22, 0x1, R23 ;  /* 0x00000001160f7824 */ /* 0x001fc600078e0217 */
[----:B------:R-:W-:-:S04]  /*2980*/  IADD3 R12, P1, PT, R13, R4, RZ ;  /* 0x000000040d0c7210 */ /* 0x000fc80007f3e0ff */
[----:B------:R-:W-:-:S05]  /*2990*/  LEA.HI.X.SX32 R13, R13, R5, 0x1, P1 ;  /* 0x000000050d0d7211 */ /* 0x000fca00008f0eff */
[----:B------:R-:W2:Y:S01]  /*29a0*/  LD.E.U8 R27, desc[UR36][R12.64] ;  /* 0x000000240c1b7980 */ /* 0x000ea2000c101100 */
[----:B------:R-:W-:-:S04]  /*29b0*/  IADD3 R14, P1, PT, R15, R4, RZ ;  /* 0x000000040f0e7210 */ /* 0x000fc80007f3e0ff */
[----:B------:R-:W-:-:S05]  /*29c0*/  LEA.HI.X.SX32 R15, R15, R5, 0x1, P1 ;  /* 0x000000050f0f7211 */ /* 0x000fca00008f0eff */
[----:B------:R-:W3:Y:S01]  /*29d0*/  LD.E.U8 R26, desc[UR36][R14.64] ;  /* 0x000000240e1a7980 */ /* 0x000ee2000c101100 */
[----:B--2---:R-:W-:-:S04]  /*29e0*/  IMAD R27, R27, R24, RZ ;  /* 0x000000181b1b7224 */ /* 0x004fc800078e02ff */
[----:B------:R-:W-:-:S05]  /*29f0*/  IMAD.MOV R27, RZ, RZ, -R27 ;  /* 0x000000ffff1b7224 */ /* 0x000fca00078e0a1b */
[----:B------:R-:W-:-:S05]  /*2a00*/  PRMT R27, R27, 0x7710, RZ ;  /* 0x000077101b1b7816 */ /* 0x000fca00000000ff */
[----:B---3--:R-:W-:Y:S02]  /*2a10*/  IMAD.IADD R27, R26, 0x1, R27 ;  /* 0x000000011a1b7824 */ /* 0x008fe400078e021b */
[----:B------:R-:W2:Y:S04]  /*2a20*/  LD.E.U8 R26, desc[UR36][R14.64+0x1] ;  /* 0x000001240e1a7980 */ /* 0x000ea8000c101100 */
[----:B------:R0:W-:Y:S04]  /*2a30*/  ST.E.U8 desc[UR36][R14.64], R27 ;  /* 0x0000001b0e007985 */ /* 0x0001e8000c101124 */
[----:B------:R-:W3:Y:S02]  /*2a40*/  LD.E.U8 R29, desc[UR36][R12.64+0x1] ;  /* 0x000001240c1d7980 */ /* 0x000ee4000c101100 */
[----:B---3--:R-:W-:-:S04]  /*2a50*/  IMAD R29, R29, R24, RZ ;  /* 0x000000181d1d7224 */ /* 0x008fc800078e02ff */
[----:B------:R-:W-:-:S05]  /*2a60*/  IMAD.MOV R29, RZ, RZ, -R29 ;  /* 0x000000ffff1d7224 */ /* 0x000fca00078e0a1d */
[----:B------:R-:W-:-:S05]  /*2a70*/  PRMT R29, R29, 0x7710, RZ ;  /* 0x000077101d1d7816 */ /* 0x000fca00000000ff */
[----:B--2---:R-:W-:Y:S02]  /*2a80*/  IMAD.IADD R29, R26, 0x1, R29 ;  /* 0x000000011a1d7824 */ /* 0x004fe400078e021d */
[----:B------:R-:W2:Y:S04]  /*2a90*/  LD.E.U8 R26, desc[UR36][R14.64+0x2] ;  /* 0x000002240e1a7980 */ /* 0x000ea8000c101100 */
[----:B------:R1:W-:Y:S04]  /*2aa0*/  ST.E.U8 desc[UR36][R14.64+0x1], R29 ;  /* 0x0000011d0e007985 */ /* 0x0003e8000c101124 */
[----:B------:R-:W3:Y:S02]  /*2ab0*/  LD.E.U8 R31, desc[UR36][R12.64+0x2] ;  /* 0x000002240c1f7980 */ /* 0x000ee4000c101100 */
[----:B---3--:R-:W-:-:S04]  /*2ac0*/  IMAD R31, R31, R24, RZ ;  /* 0x000000181f1f7224 */ /* 0x008fc800078e02ff */
[----:B0-----:R-:W-:-:S05]  /*2ad0*/  IMAD.MOV R27, RZ, RZ, -R31 ;  /* 0x000000ffff1b7224 */ /* 0x001fca00078e0a1f */
[----:B------:R-:W-:-:S05]  /*2ae0*/  PRMT R27, R27, 0x7710, RZ ;  /* 0x000077101b1b7816 */ /* 0x000fca00000000ff */
[----:B--2---:R-:W-:Y:S02]  /*2af0*/  IMAD.IADD R27, R26, 0x1, R27 ;  /* 0x000000011a1b7824 */ /* 0x004fe400078e021b */
[----:B------:R-:W2:Y:S04]  /*2b00*/  LD.E.U8 R26, desc[UR36][R14.64+0x3] ;  /* 0x000003240e1a7980 */ /* 0x000ea8000c101100 */
[----:B------:R0:W-:Y:S04]  /*2b10*/  ST.E.U8 desc[UR36][R14.64+0x2], R27 ;  /* 0x0000021b0e007985 */ /* 0x0001e8000c101124 */
[----:B------:R-:W3:Y:S02]  /*2b20*/  LD.E.U8 R31, desc[UR36][R12.64+0x3] ;  /* 0x000003240c1f7980 */ /* 0x000ee4000c101100 */
[----:B---3--:R-:W-:-:S04]  /*2b30*/  IMAD R31, R31, R24, RZ ;  /* 0x000000181f1f7224 */ /* 0x008fc800078e02ff */
[----:B-1----:R-:W-:-:S05]  /*2b40*/  IMAD.MOV R29, RZ, RZ, -R31 ;  /* 0x000000ffff1d7224 */ /* 0x002fca00078e0a1f */
        /* <DEDUP_REMOVED lines=25> */
[----:B------:R-:W3:Y:S01]  /*2ce0*/  LD.E.U8 R31, desc[UR36][R12.64+0x7] ;  /* 0x000007240c1f7980 */ /* 0x000ee2000c101100 */
[----:B------:R-:W-:-:S05]  /*2cf0*/  VIADD R25, R25, 0x8 ;  /* 0x0000000819197836 */ /* 0x000fca0000000000 */
[----:B------:R-:W-:Y:S01]  /*2d00*/  ISETP.NE.AND P1, PT, R25, R20, PT ;  /* 0x000000141900720c */ /* 0x000fe20003f25270 */
[----:B------:R-:W-:Y:S02]  /*2d10*/  VIADD R23, R23, 0x8 ;  /* 0x0000000817177836 */ /* 0x000fe40000000000 */
[----:B---3--:R-:W-:-:S04]  /*2d20*/  IMAD R31, R31, R24, RZ ;  /* 0x000000181f1f7224 */ /* 0x008fc800078e02ff */
[----:B-1----:R-:W-:-:S05]  /*2d30*/  IMAD.MOV R29, RZ, RZ, -R31 ;  /* 0x000000ffff1d7224 */ /* 0x002fca00078e0a1f */
[----:B------:R-:W-:-:S05]  /*2d40*/  PRMT R29, R29, 0x7710, RZ ;  /* 0x000077101d1d7816 */ /* 0x000fca00000000ff */
[----:B--2---:R-:W-:-:S05]  /*2d50*/  IMAD.IADD R29, R26, 0x1, R29 ;  /* 0x000000011a1d7824 */ /* 0x004fca00078e021d */
[----:B------:R0:W-:Y:S01]  /*2d60*/  ST.E.U8 desc[UR36][R14.64+0x7], R29 ;  /* 0x0000071d0e007985 */ /* 0x0001e2000c101124 */
[----:B------:R-:W-:Y:S05]  /*2d70*/  @P1 BRA `(.L_x_37) ;  /* 0xfffffff800f81947 */ /* 0x000fea000383ffff */
.L_x_36:
[----:B------:R-:W-:Y:S05]  /*2d80*/  BSYNC.RECONVERGENT B2 ;  /* 0x0000000000027941 */ /* 0x000fea0003800200 */
.L_x_35:
[----:B------:R-:W-:Y:S04]  /*2d90*/  BSSY.RECONVERGENT B2, `(.L_x_38) ;  /* 0x0000057000027945 */ /* 0x000fe80003800200 */
[----:B------:R-:W-:Y:S05]  /*2da0*/  @!P2 BRA `(.L_x_39) ;  /* 0x000000040054a947 */ /* 0x000fea0003800000 */
[----:B------:R-:W-:Y:S01]  /*2db0*/  ISETP.GE.U32.AND P1, PT, R28, 0x3, PT ;  /* 0x000000031c00780c */ /* 0x000fe20003f26070 */
[----:B------:R-:W-:Y:S01]  /*2dc0*/  BSSY.RECONVERGENT B3, `(.L_x_40) ;  /* 0x0000027000037945 */ /* 0x000fe20003800200 */
[----:B------:R-:W-:-:S11]  /*2dd0*/  LOP3.LUT P2, RZ, R10, 0x3, RZ, 0xc0, !PT ;  /* 0x000000030aff7812 */ /* 0x000fd6000784c0ff */
[----:B------:R-:W-:Y:S05]  /*2de0*/  @!P1 BRA `(.L_x_41) ;  /* 0x0000000000909947 */ /* 0x000fea0003800000 */
[----:B------:R-:W-:Y:S02]  /*2df0*/  IMAD.IADD R13, R9, 0x1, R23 ;  /* 0x00000001090d7824 */ /* 0x000fe400078e0217 */
[----:B0-----:R-:W-:-:S03]  /*2e00*/  IMAD.IADD R15, R23, 0x1, R22 ;  /* 0x00000001170f7824 */ /* 0x001fc600078e0216 */
[----:B------:R-:W-:-:S04]  /*2e10*/  IADD3 R12, P1, PT, R13, R4, RZ ;  /* 0x000000040d0c7210 */ /* 0x000fc80007f3e0ff */
[----:B------:R-:W-:-:S05]  /*2e20*/  LEA.HI.X.SX32 R13, R13, R5, 0x1, P1 ;  /* 0x000000050d0d7211 */ /* 0x000fca00008f0eff */
[----:B------:R-:W2:Y:S01]  /*2e30*/  LD.E.U8 R25, desc[UR36][R12.64] ;  /* 0x000000240c197980 */ /* 0x000ea2000c101100 */
[----:B------:R-:W-:-:S04]  /*2e40*/  IADD3 R14, P1, PT, R15, R4, RZ ;  /* 0x000000040f0e7210 */ /* 0x000fc80007f3e0ff */
[----:B------:R-:W-:-:S05]  /*2e50*/  LEA.HI.X.SX32 R15, R15, R5, 0x1, P1 ;  /* 0x000000050f0f7211 */ /* 0x000fca00008f0eff */
[----:B------:R-:W3:Y:S01]  /*2e60*/  LD.E.U8 R26, desc[UR36][R14.64] ;  /* 0x000000240e1a7980 */ /* 0x000ee2000c101100 */
[----:B------:R-:W-:-:S05]  /*2e70*/  PRMT R24, R21, 0x9910, RZ ;  /* 0x0000991015187816 */ /* 0x000fca00000000ff */
        /* <DEDUP_REMOVED lines=20> */
[----:B------:R-:W4:Y:S01]  /*2fc0*/  LD.E.U8 R29, desc[UR36][R12.64+0x3] ;  /* 0x000003240c1d7980 */ /* 0x000f22000c101100 */
[----:B------:R-:W-:-:S02]  /*2fd0*/  VIADD R23, R23, 0x4 ;  /* 0x0000000417177836 */ /* 0x000fc40000000000 */
[----:B----4-:R-:W-:-:S04]  /*2fe0*/  IMAD R29, R29, R24, RZ ;  /* 0x000000181d1d7224 */ /* 0x010fc800078e02ff */
[----:B-1----:R-:W-:-:S05]  /*2ff0*/  IMAD.MOV R27, RZ, RZ, -R29 ;  /* 0x000000ffff1b7224 */ /* 0x002fca00078e0a1d */
[----:B------:R-:W-:-:S05]  /*3000*/  PRMT R27, R27, 0x7710, RZ ;  /* 0x000077101b1b7816 */ /* 0x000fca00000000ff */
[----:B--2---:R-:W-:-:S05]  /*3010*/  IMAD.IADD R27, R26, 0x1, R27 ;  /* 0x000000011a1b7824 */ /* 0x004fca00078e021b */
[----:B------:R3:W-:Y:S02]  /*3020*/  ST.E.U8 desc[UR36][R14.64+0x3], R27 ;  /* 0x0000031b0e007985 */ /* 0x0007e4000c101124 */
.L_x_41:
[----:B------:R-:W-:Y:S05]  /*3030*/  BSYNC.RECONVERGENT B3 ;  /* 0x0000000000037941 */ /* 0x000fea0003800200 */
.L_x_40:
[----:B------:R-:W-:Y:S05]  /*3040*/  @!P2 BRA `(.L_x_39) ;  /* 0x0000000000aca947 */ /* 0x000fea0003800000 */
[C---:B------:R-:W-:Y:S01]  /*3050*/  LOP3.LUT R12, R19.reuse, 0x3, RZ, 0xc0, !PT ;  /* 0x00000003130c7812 */ /* 0x040fe200078ec0ff */
[----:B------:R-:W-:Y:S01]  /*3060*/  BSSY.RECONVERGENT B3, `(.L_x_42) ;  /* 0x000001a000037945 */ /* 0x000fe20003800200 */
[----:B------:R-:W-:Y:S02]  /*3070*/  LOP3.LUT P1, RZ, R19, 0x1, RZ, 0xc0, !PT ;  /* 0x0000000113ff7812 */ /* 0x000fe4000782c0ff */
[----:B------:R-:W-:-:S13]  /*3080*/  ISETP.NE.AND P2, PT, R12, 0x1, PT ;  /* 0x000000010c00780c */ /* 0x000fda0003f45270 */
[----:B------:R-:W-:Y:S05]  /*3090*/  @!P2 BRA `(.L_x_43) ;  /* 0x000000000058a947 */ /* 0x000fea0003800000 */
[----:B------:R-:W-:Y:S02]  /*30a0*/  IMAD.IADD R13, R9, 0x1, R23 ;  /* 0x00000001090d7824 */ /* 0x000fe400078e0217 */
[----:B0--3--:R-:W-:-:S03]  /*30b0*/  IMAD.IADD R15, R23, 0x1, R22 ;  /* 0x00000001170f7824 */ /* 0x009fc600078e0216 */
        /* <DEDUP_REMOVED lines=13> */
[----:B------:R-:W3:Y:S01]  /*3190*/  LD.E.U8 R12, desc[UR36][R12.64+0x1] ;  /* 0x000001240c0c7980 */ /* 0x000ee2000c101100 */
[----:B------:R-:W-:-:S02]  /*31a0*/  VIADD R23, R23, 0x2 ;  /* 0x0000000217177836 */ /* 0x000fc40000000000 */
[----:B---3--:R-:W-:-:S04]  /*31b0*/  IMAD R26, R12, R27, RZ ;  /* 0x0000001b0c1a7224 */ /* 0x008fc800078e02ff */
[----:B------:R-:W-:-:S05]  /*31c0*/  IMAD.MOV R26, RZ, RZ, -R26 ;  /* 0x000000ffff1a7224 */ /* 0x000fca00078e0a1a */
[----:B------:R-:W-:-:S05]  /*31d0*/  PRMT R27, R26, 0x7710, RZ ;  /* 0x000077101a1b7816 */ /* 0x000fca00000000ff */
[----:B--2---:R-:W-:-:S05]  /*31e0*/  IMAD.IADD R27, R24, 0x1, R27 ;  /* 0x00000001181b7824 */ /* 0x004fca00078e021b */
[----:B------:R1:W-:Y:S02]  /*31f0*/  ST.E.U8 desc[UR36][R14.64+0x1], R27 ;  /* 0x0000011b0e007985 */ /* 0x0003e4000c101124 */
.L_x_43:
[----:B------:R-:W-:Y:S05]  /*3200*/  BSYNC.RECONVERGENT B3 ;  /* 0x0000000000037941 */ /* 0x000fea0003800200 */
.L_x_42:
[----:B------:R-:W-:Y:S05]  /*3210*/  @!P1 BRA `(.L_x_39) ;  /* 0x0000000000389947 */ /* 0x000fea0003800000 */
[--C-:B------:R-:W-:Y:S02]  /*3220*/  IMAD.IADD R13, R9, 0x1, R23.reuse ;  /* 0x00000001090d7824 */ /* 0x100fe400078e0217 */
[----:B------:R-:W-:-:S03]  /*3230*/  IMAD.IADD R22, R22, 0x1, R23 ;  /* 0x0000000116167824 */ /* 0x000fc600078e0217 */
[----:B------:R-:W-:-:S04]  /*3240*/  IADD3 R12, P1, PT, R13, R4, RZ ;  /* 0x000000040d0c7210 */ /* 0x000fc80007f3e0ff */
[----:B------:R-:W-:-:S05]  /*3250*/  LEA.HI.X.SX32 R13, R13, R5, 0x1, P1 ;  /* 0x000000050d0d7211 */ /* 0x000fca00008f0eff */
[----:B------:R-:W2:Y:S01]  /*3260*/  LD.E.U8 R12, desc[UR36][R12.64] ;  /* 0x000000240c0c7980 */ /* 0x000ea2000c101100 */
[----:B01-3--:R-:W-:-:S04]  /*3270*/  IADD3 R14, P1, PT, R22, R4, RZ ;  /* 0x00000004160e7210 */ /* 0x00bfc80007f3e0ff */
[----:B------:R-:W-:-:S05]  /*3280*/  LEA.HI.X.SX32 R15, R22, R5, 0x1, P1 ;  /* 0x00000005160f7211 */ /* 0x000fca00008f0eff */
[----:B------:R-:W3:Y:S01]  /*3290*/  LD.E.U8 R22, desc[UR36][R14.64] ;  /* 0x000000240e167980 */ /* 0x000ee2000c101100 */
[----:B------:R-:W-:-:S05]  /*32a0*/  PRMT R21, R21, 0x9910, RZ ;  /* 0x0000991015157816 */ /* 0x000fca00000000ff */
[----:B--2---:R-:W-:-:S04]  /*32b0*/  IMAD R21, R12, R21, RZ ;  /* 0x000000150c157224 */ /* 0x004fc800078e02ff */
[----:B------:R-:W-:-:S05]  /*32c0*/  IMAD.MOV R21, RZ, RZ, -R21 ;  /* 0x000000ffff157224 */ /* 0x000fca00078e0a15 */
[----:B------:R-:W-:-:S05]  /*32d0*/  PRMT R21, R21, 0x7710, RZ ;  /* 0x0000771015157816 */ /* 0x000fca00000000ff */
[----:B---3--:R-:W-:-:S05]  /*32e0*/  IMAD.IADD R21, R22, 0x1, R21 ;  /* 0x0000000116157824 */ /* 0x008fca00078e0215 */
[----:B------:R2:W-:Y:S02]  /*32f0*/  ST.E.U8 desc[UR36][R14.64], R21 ;  /* 0x000000150e007985 */ /* 0x0005e4000c101124 */
.L_x_39:
[----:B------:R-:W-:Y:S05]  /*3300*/  BSYNC.RECONVERGENT B2 ;  /* 0x0000000000027941 */ /* 0x000fea0003800200 */
.L_x_38:
[----:B------:R-:W-:Y:S05]  /*3310*/  @P0 BRA `(.L_x_44) ;  /* 0xfffffff4002c0947 */ /* 0x000fea000383ffff */
.L_x_34:
[----:B------:R-:W-:Y:S05]  /*3320*/  BSYNC.RECONVERGENT B1 ;  /* 0x0000000000017941 */ /* 0x000fea0003800200 */
.L_x_33:
[----:B------:R-:W-:Y:S02]  /*3330*/  VIADD R3, R3, 0x1 ;  /* 0x0000000103037836 */ /* 0x000fe40000000000 */
[----:B------:R-:W-:Y:S02]  /*3340*/  VIADD R7, R7, 0x1 ;  /* 0x0000000107077836 */ /* 0x000fe40000000000 */
[----:B------:R-:W-:Y:S01]  /*3350*/  VIADD R6, R6, 0x1 ;  /* 0x0000000106067836 */ /* 0x000fe20000000000 */
[----:B------:R-:W-:-:S13]  /*3360*/  ISETP.NE.AND P0, PT, R3, R18, PT ;  /* 0x000000120300720c */ /* 0x000fda0003f05270 */
[----:B------:R-:W-:Y:S05]  /*3370*/  @P0 BRA `(.L_x_45) ;  /* 0xffffffd800ac0947 */ /* 0x000fea000383ffff */
[----:B------:R-:W-:Y:S05]  /*3380*/  BSYNC.RECONVERGENT B0 ;  /* 0x0000000000007941 */ /* 0x000fea0003800200 */
.L_x_12:
[----:B------:R-:W-:-:S13]  /*3390*/  ISETP.GE.AND P0, PT, R16, 0x2, PT ;  /* 0x000000021000780c */ /* 0x000fda0003f06270 */
[----:B------:R-:W-:Y:S05]  /*33a0*/  @!P0 BRA `(.L_x_11) ;  /* 0x0000000c00e88947 */ /* 0x000fea0003800000 */
[----:B------:R-:W-:Y:S01]  /*33b0*/  VIADD R3, R16, 0xfffffffe ;  /* 0xfffffffe10037836 */ /* 0x000fe20000000000 */
[----:B01-3--:R-:W-:Y:S01]  /*33c0*/  LOP3.LUT R25, R18, 0xf, RZ, 0xc0, !PT ;  /* 0x0000000f12197812 */ /* 0x00bfe200078ec0ff */
[----:B------:R-:W-:-:S03]  /*33d0*/  IMAD.MOV.U32 R13, RZ, RZ, RZ ;  /* 0x000000ffff0d7224 */ /* 0x000fc600078e00ff */
[----:B------:R-:W-:Y:S02]  /*33e0*/  ISETP.GE.U32.AND P1, PT, R3, 0xf, PT ;  /* 0x0000000f0300780c */ /* 0x000fe40003f26070 */
[----:B------:R-:W-:-:S11]  /*33f0*/  ISETP.NE.AND P0, PT, R25, RZ, PT ;  /* 0x000000ff1900720c */ /* 0x000fd60003f05270 */
[----:B------:R-:W-:Y:S05]  /*3400*/  @!P1 BRA `(.L_x_46) ;  /* 0x0000000400e09947 */ /* 0x000fea0003800000 */
[----:B------:R-:W-:Y:S01]  /*3410*/  BSSY.RECONVERGENT B0, `(.L_x_46) ;  /* 0x0000077000007945 */ /* 0x000fe20003800200 */
[----:B------:R-:W-:Y:S01]  /*3420*/  LOP3.LUT R13, R18, 0xfffffff0, RZ, 0xc0, !PT ;  /* 0xfffffff0120d7812 */ /* 0x000fe200078ec0ff */
[----:B------:R-:W-:-:S07]  /*3430*/  IMAD.MOV.U32 R3, RZ, RZ, RZ ;  /* 0x000000ffff037224 */ /* 0x000fce00078e00ff */
.L_x_47:
[-C--:B------:R-:W-:Y:S02]  /*3440*/  IMAD R7, R16, R3.reuse, RZ ;  /* 0x0000000310077224 */ /* 0x080fe400078e02ff */
[----:B------:R-:W-:-:S03]  /*3450*/  IMAD R11, R18, R3, R18 ;  /* 0x00000003120b7224 */ /* 0x000fc600078e0212 */
[----:B------:R-:W-:-:S04]  /*3460*/  IADD3 R6, P1, PT, R7, R4, RZ ;  /* 0x0000000407067210 */ /* 0x000fc80007f3e0ff */
[----:B------:R-:W-:Y:S02]  /*3470*/  LEA.HI.X.SX32 R7, R7, R5, 0x1, P1 ;  /* 0x0000000507077211 */ /* 0x000fe400008f0eff */
[----:B------:R-:W-:Y:S02]  /*3480*/  SHF.R.S32.HI R12, RZ, 0x1f, R3 ;  /* 0x0000001fff0c7819 */ /* 0x000fe40000011403 */
[----:B------:R-:W-:Y:S01]  /*3490*/  SHF.R.S32.HI R9, RZ, 0x1f, R11 ;  /* 0x0000001fff097819 */ /* 0x000fe2000001140b */
[----:B--2---:R0:W2:Y:S01]  /*34a0*/  LD.E.U8 R14, desc[UR36][R6.64] ;  /* 0x00000024060e7980 */ /* 0x0040a2000c101100 */
[----:B------:R-:W-:Y:S01]  /*34b0*/  IADD3 R8, P1, P2, R4, R11, R3 ;  /* 0x0000000b04087210 */ /* 0x000fe20007a3e003 */
[----:B------:R-:W-:-:S03]  /*34c0*/  IMAD.IADD R11, R18, 0x1, R11 ;  /* 0x00000001120b7824 */ /* 0x000fc600078e020b */
[C-C-:B------:R-:W-:Y:S02]  /*34d0*/  IADD3.X R9, PT, PT, R5.reuse, R9, R12.reuse, P1, P2 ;  /* 0x0000000905097210 */ /* 0x140fe40000fe440c */
[----:B------:R-:W-:Y:S02]  /*34e0*/  SHF.R.S32.HI R10, RZ, 0x1f, R11 ;  /* 0x0000001fff0a7819 */ /* 0x000fe4000001140b */
[----:B------:R-:W-:Y:S01]  /*34f0*/  IADD3 R26, P1, P2, R4, R11, R3 ;  /* 0x0000000b041a7210 */ /* 0x000fe20007a3e003 */
[----:B------:R1:W3:Y:S01]  /*3500*/  LD.E.U8 R15, desc[UR36][R8.64+0x1] ;  /* 0x00000124080f7980 */ /* 0x0002e2000c101100 */
[----:B------:R-:W-:Y:S02]  /*3510*/  IMAD.IADD R11, R18, 0x1, R11 ;  /* 0x00000001120b7824 */ /* 0x000fe400078e020b */
[----:B------:R-:W-:-:S03]  /*3520*/  IADD3.X R27, PT, PT, R5, R10, R12, P1, P2 ;  /* 0x0000000a051b7210 */ /* 0x000fc60000fe440c */
[----:B0-----:R-:W-:Y:S02]  /*3530*/  SHF.R.S32.HI R6, RZ, 0x1f, R11 ;  /* 0x0000001fff067819 */ /* 0x001fe4000001140b */
[----:B------:R0:W4:Y:S01]  /*3540*/  LD.E.U8 R19, desc[UR36][R26.64+0x2] ;  /* 0x000002241a137980 */ /* 0x000122000c101100 */
[----:B------:R-:W-:Y:S01]  /*3550*/  IADD3 R20, P1, P2, R4, R11, R3 ;  /* 0x0000000b04147210 */ /* 0x000fe20007a3e003 */
[----:B------:R-:W-:-:S03]  /*3560*/  IMAD.IADD R7, R18, 0x1, R11 ;  /* 0x0000000112077824 */ /* 0x000fc600078e020b */
[C-C-:B------:R-:W-:Y:S02]  /*3570*/  IADD3.X R21, PT, PT, R5.reuse, R6, R12.reuse, P1, P2 ;  /* 0x0000000605157210 */ /* 0x140fe40000fe440c */
[----:B------:R-:W-:Y:S02]  /*3580*/  SHF.R.S32.HI R6, RZ, 0x1f, R7 ;  /* 0x0000001fff067819 */ /* 0x000fe40000011407 */
[----:B------:R-:W-:Y:S01]  /*3590*/  IADD3 R10, P1, P2, R4, R7, R3 ;  /* 0x00000007040a7210 */ /* 0x000fe20007a3e003 */
[----:B------:R-:W5:Y:S01]  /*35a0*/  LD.E.U8 R20, desc[UR36][R20.64+0x3] ;  /* 0x0000032414147980 */ /* 0x000f62000c101100 */
[----:B-1----:R-:W-:Y:S02]  /*35b0*/  IMAD.IADD R9, R18, 0x1, R7 ;  /* 0x0000000112097824 */ /* 0x002fe400078e0207 */
[----:B------:R-:W-:-:S03]  /*35c0*/  IADD3.X R11, PT, PT, R5, R6, R12, P1, P2 ;  /* 0x00000006050b7210 */ /* 0x000fc60000fe440c */
[----:B------:R-:W-:Y:S02]  /*35d0*/  SHF.R.S32.HI R7, RZ, 0x1f, R9 ;  /* 0x0000001fff077819 */ /* 0x000fe40000011409 */
[----:B------:R1:W5:Y:S01]  /*35e0*/  LD.E.U8 R23, desc[UR36][R10.64+0x4] ;  /* 0x000004240a177980 */ /* 0x000362000c101100 */
[----:B------:R-:W-:Y:S01]  /*35f0*/  IADD3 R6, P1, P2, R4, R9, R3 ;  /* 0x0000000904067210 */ /* 0x000fe20007a3e003 */
[----:B0-----:R-:W-:-:S03]  /*3600*/  IMAD.IADD R27, R18, 0x1, R9 ;  /* 0x00000001121b7824 */ /* 0x001fc600078e0209 */
[C-C-:B------:R-:W-:Y:S02]  /*3610*/  IADD3.X R7, PT, PT, R5.reuse, R7, R12.reuse, P1, P2 ;  /* 0x0000000705077210 */ /* 0x140fe40000fe440c */
[----:B------:R-:W-:Y:S02]  /*3620*/  SHF.R.S32.HI R9, RZ, 0x1f, R27 ;  /* 0x0000001fff097819 */ /* 0x000fe4000001141b */
[----:B------:R-:W-:Y:S01]  /*3630*/  IADD3 R8, P1, P2, R4, R27, R3 ;  /* 0x0000001b04087210 */ /* 0x000fe20007a3e003 */
[----:B------:R0:W5:Y:S01]  /*3640*/  LD.E.U8 R22, desc[UR36][R6.64+0x5] ;  /* 0x0000052406167980 */ /* 0x000162000c101100 */
[----:B------:R-:W-:Y:S02]  /*3650*/  IMAD.IADD R27, R18, 0x1, R27 ;  /* 0x00000001121b7824 */ /* 0x000fe400078e021b */
[----:B------:R-:W-:-:S03]  /*3660*/  IADD3.X R9, PT, PT, R5, R9, R12, P1, P2 ;  /* 0x0000000905097210 */ /* 0x000fc60000fe440c */
[----:B-1----:R-:W-:Y:S02]  /*3670*/  SHF.R.S32.HI R11, RZ, 0x1f, R27 ;  /* 0x0000001fff0b7819 */ /* 0x002fe4000001141b */
[----:B------:R1:W5:Y:S01]  /*3680*/  LD.E.U8 R21, desc[UR36][R8.64+0x6] ;  /* 0x0000062408157980 */ /* 0x000362000c101100 */
[----:B------:R-:W-:Y:S01]  /*3690*/  IADD3 R10, P1, P2, R4, R27, R3 ;  /* 0x0000001b040a7210 */ /* 0x000fe20007a3e003 */
[----:B------:R-:W-:-:S03]  /*36a0*/  IMAD.IADD R27, R18, 0x1, R27 ;  /* 0x00000001121b7824 */ /* 0x000fc600078e021b */
[C-C-:B------:R-:W-:Y:S02]  /*36b0*/  IADD3.X R11, PT, PT, R5.reuse, R11, R12.reuse, P1, P2 ;  /* 0x0000000b050b7210 */ /* 0x140fe40000fe440c */
[----:B0-----:R-:W-:Y:S02]  /*36c0*/  SHF.R.S32.HI R7, RZ, 0x1f, R27 ;  /* 0x0000001fff077819 */ /* 0x001fe4000001141b */
        /* <DEDUP_REMOVED lines=36> */
[----:B------:R-:W-:-:S04]  /*3910*/  IADD3 R8, P1, P2, R4, R31, R3 ;  /* 0x0000001f04087210 */ /* 0x000fc80007a3e003 */
[----:B------:R-:W-:-:S05]  /*3920*/  IADD3.X R9, PT, PT, R5, R9, R12, P1, P2 ;  /* 0x0000000905097210 */ /* 0x000fca0000fe440c */
[----:B------:R-:W5:Y:S01]  /*3930*/  LD.E.U8 R8, desc[UR36][R8.64+0xf] ;  /* 0x00000f2408087980 */ /* 0x000f62000c101100 */
[----:B0-----:R-:W-:Y:S01]  /*3940*/  PRMT R11, R0, 0x9910, RZ ;  /* 0x00009910000b7816 */ /* 0x001fe200000000ff */
[----:B------:R-:W-:-:S05]  /*3950*/  VIADD R3, R3, 0x10 ;  /* 0x0000001003037836 */ /* 0x000fca0000000000 */
[----:B------:R-:W-:Y:S01]  /*3960*/  ISETP.NE.AND P1, PT, R3, R13, PT ;  /* 0x0000000d0300720c */ /* 0x000fe20003f25270 */
[----:B--2---:R-:W-:-:S05]  /*3970*/  IMAD R14, R14, R11, RZ ;  /* 0x0000000b0e0e7224 */ /* 0x004fca00078e02ff */
[----:B------:R-:W-:-:S05]  /*3980*/  PRMT R0, R14, 0x9910, RZ ;  /* 0x000099100e007816 */ /* 0x000fca00000000ff */
[----:B---3--:R-:W-:-:S05]  /*3990*/  IMAD R15, R15, R0, RZ ;  /* 0x000000000f0f7224 */ /* 0x008fca00078e02ff */
[----:B------:R-:W-:-:S05]  /*39a0*/  PRMT R0, R15, 0x9910, RZ ;  /* 0x000099100f007816 */ /* 0x000fca00000000ff */
[----:B----4-:R-:W-:-:S05]  /*39b0*/  IMAD R19, R19, R0, RZ ;  /* 0x0000000013137224 */ /* 0x010fca00078e02ff */
[----:B-1----:R-:W-:-:S05]  /*39c0*/  PRMT R7, R19, 0x9910, RZ ;  /* 0x0000991013077816 */ /* 0x002fca00000000ff */
[----:B-----5:R-:W-:-:S05]  /*39d0*/  IMAD R20, R20, R7, RZ ;  /* 0x0000000714147224 */ /* 0x020fca00078e02ff */
[----:B------:R-:W-:-:S05]  /*39e0*/  PRMT R0, R20, 0x9910, RZ ;  /* 0x0000991014007816 */ /* 0x000fca00000000ff */
[----:B------:R-:W-:-:S05]  /*39f0*/  IMAD R23, R23, R0, RZ ;  /* 0x0000000017177224 */ /* 0x000fca00078e02ff */
        /* <DEDUP_REMOVED lines=22> */
[----:B------:R-:W-:Y:S01]  /*3b60*/  PRMT R0, R8, 0x7610, R0 ;  /* 0x0000761008007816 */ /* 0x000fe20000000000 */
[----:B------:R-:W-:Y:S06]  /*3b70*/  @P1 BRA `(.L_x_47) ;  /* 0xfffffff800301947 */ /* 0x000fec000383ffff */
[----:B------:R-:W-:Y:S05]  /*3b80*/  BSYNC.RECONVERGENT B0 ;  /* 0x0000000000007941 */ /* 0x000fea0003800200 */
.L_x_46:
[----:B------:R-:W-:Y:S05]  /*3b90*/  @!P0 BRA `(.L_x_11) ;  /* 0x0000000400ec8947 */ /* 0x000fea0003800000 */
[----:B------:R-:W-:Y:S02]  /*3ba0*/  ISETP.GE.U32.AND P1, PT, R25, 0x8, PT ;  /* 0x000000081900780c */ /* 0x000fe40003f26070 */
[----:B------:R-:W-:-:S04]  /*3bb0*/  LOP3.LUT R19, R18, 0x7, RZ, 0xc0, !PT ;  /* 0x0000000712137812 */ /* 0x000fc800078ec0ff */
[----:B------:R-:W-:-:S07]  /*3bc0*/  ISETP.NE.AND P0, PT, R19, RZ, PT ;  /* 0x000000ff1300720c */ /* 0x000fce0003f05270 */
[----:B------:R-:W-:Y:S06]  /*3bd0*/  @!P1 BRA `(.L_x_48) ;  /* 0x0000000000e89947 */ /* 0x000fec0003800000 */
[-C--:B------:R-:W-:Y:S02]  /*3be0*/  IMAD R3, R16, R13.reuse, RZ ;  /* 0x0000000d10037224 */ /* 0x080fe400078e02ff */
[----:B------:R-:W-:-:S03]  /*3bf0*/  IMAD R7, R18, R13, R18 ;  /* 0x0000000d12077224 */ /* 0x000fc600078e0212 */
[----:B------:R-:W-:-:S04]  /*3c00*/  IADD3 R8, P1, PT, R3, R4, RZ ;  /* 0x0000000403087210 */ /* 0x000fc80007f3e0ff */
[----:B------:R-:W-:Y:S02]  /*3c10*/  LEA.HI.X.SX32 R9, R3, R5, 0x1, P1 ;  /* 0x0000000503097211 */ /* 0x000fe400008f0eff */
[----:B------:R-:W-:Y:S02]  /*3c20*/  SHF.R.S32.HI R6, RZ, 0x1f, R13 ;  /* 0x0000001fff067819 */ /* 0x000fe4000001140d */
[----:B------:R-:W-:Y:S01]  /*3c30*/  SHF.R.S32.HI R10, RZ, 0x1f, R7 ;  /* 0x0000001fff0a7819 */ /* 0x000fe20000011407 */
[----:B------:R0:W3:Y:S01]  /*3c40*/  LD.E.U8 R3, desc[UR36][R8.64] ;  /* 0x0000002408037980 */ /* 0x0000e2000c101100 */
[----:B--2---:R-:W-:Y:S01]  /*3c50*/  IADD3 R14, P1, P2, R4, R7, R13 ;  /* 0x00000007040e7210 */ /* 0x004fe20007a3e00d */
[----:B------:R-:W-:-:S03]  /*3c60*/  IMAD.IADD R11, R18, 0x1, R7 ;  /* 0x00000001120b7824 */ /* 0x000fc600078e0207 */
[C-C-:B------:R-:W-:Y:S02]  /*3c70*/  IADD3.X R15, PT, PT, R5.reuse, R10, R6.reuse, P1, P2 ;  /* 0x0000000a050f7210 */ /* 0x140fe40000fe4406 */
[----:B------:R-:W-:Y:S02]  /*3c80*/  SHF.R.S32.HI R10, RZ, 0x1f, R11 ;  /* 0x0000001fff0a7819 */ /* 0x000fe4000001140b */
[----:B------:R-:W-:Y:S01]  /*3c90*/  IADD3 R20, P1, P2, R4, R11, R13 ;  /* 0x0000000b04147210 */ /* 0x000fe20007a3e00d */
[----:B------:R1:W2:Y:S01]  /*3ca0*/  LD.E.U8 R7, desc[UR36][R14.64+0x1] ;  /* 0x000001240e077980 */ /* 0x0002a2000c101100 */
[----:B------:R-:W-:Y:S02]  /*3cb0*/  IMAD.IADD R11, R18, 0x1, R11 ;  /* 0x00000001120b7824 */ /* 0x000fe400078e020b */
[----:B------:R-:W-:-:S03]  /*3cc0*/  IADD3.X R21, PT, PT, R5, R10, R6, P1, P2 ;  /* 0x0000000a05157210 */ /* 0x000fc60000fe4406 */
[----:B0-----:R-:W-:Y:S02]  /*3cd0*/  SHF.R.S32.HI R9, RZ, 0x1f, R11 ;  /* 0x0000001fff097819 */ /* 0x001fe4000001140b */
[----:B------:R-:W4:Y:S01]  /*3ce0*/  LD.E.U8 R10, desc[UR36][R20.64+0x2] ;  /* 0x00000224140a7980 */ /* 0x000f22000c101100 */
[----:B------:R-:W-:Y:S01]  /*3cf0*/  IADD3 R8, P1, P2, R4, R11, R13 ;  /* 0x0000000b04087210 */ /* 0x000fe20007a3e00d */
[----:B------:R-:W-:-:S03]  /*3d00*/  IMAD.IADD R25, R18, 0x1, R11 ;  /* 0x0000000112197824 */ /* 0x000fc600078e020b */
[C-C-:B------:R-:W-:Y:S02]  /*3d10*/  IADD3.X R9, PT, PT, R5.reuse, R9, R6.reuse, P1, P2 ;  /* 0x0000000905097210 */ /* 0x140fe40000fe4406 */
[----:B------:R-:W-:Y:S02]  /*3d20*/  SHF.R.S32.HI R12, RZ, 0x1f, R25 ;  /* 0x0000001fff0c7819 */ /* 0x000fe40000011419 */
[----:B------:R-:W-:Y:S01]  /*3d30*/  IADD3 R22, P1, P2, R4, R25, R13 ;  /* 0x0000001904167210 */ /* 0x000fe20007a3e00d */
[----:B------:R0:W5:Y:S01]  /*3d40*/  LD.E.U8 R11, desc[UR36][R8.64+0x3] ;  /* 0x00000324080b7980 */ /* 0x000162000c101100 */
[----:B------:R-:W-:Y:S02]  /*3d50*/  IMAD.IADD R25, R18, 0x1, R25 ;  /* 0x0000000112197824 */ /* 0x000fe400078e0219 */
[----:B------:R-:W-:-:S03]  /*3d60*/  IADD3.X R23, PT, PT, R5, R12, R6, P1, P2 ;  /* 0x0000000c05177210 */ /* 0x000fc60000fe4406 */
[----:B-1----:R-:W-:Y:S02]  /*3d70*/  SHF.R.S32.HI R15, RZ, 0x1f, R25 ;  /* 0x0000001fff0f7819 */ /* 0x002fe40000011419 */
[----:B------:R-:W5:Y:S01]  /*3d80*/  LD.E.U8 R12, desc[UR36][R22.64+0x4] ;  /* 0x00000424160c7980 */ /* 0x000f62000c101100 */
[----:B------:R-:W-:Y:S01]  /*3d90*/  IADD3 R14, P1, P2, R4, R25, R13 ;  /* 0x00000019040e7210 */ /* 0x000fe20007a3e00d */
[----:B------:R-:W-:-:S03]  /*3da0*/  IMAD.IADD R25, R18, 0x1, R25 ;  /* 0x0000000112197824 */ /* 0x000fc600078e0219 */
[C-C-:B------:R-:W-:Y:S02]  /*3db0*/  IADD3.X R15, PT, PT, R5.reuse, R15, R6.reuse, P1, P2 ;  /* 0x0000000f050f7210 */ /* 0x140fe40000fe4406 */
[----:B0-----:R-:W-:Y:S02]  /*3dc0*/  SHF.R.S32.HI R9, RZ, 0x1f, R25 ;  /* 0x0000001fff097819 */ /* 0x001fe40000011419 */
[----:B------:R-:W-:Y:S01]  /*3dd0*/  IADD3 R8, P1, P2, R4, R25, R13 ;  /* 0x0000001904087210 */ /* 0x000fe20007a3e00d */
[----:B------:R-:W5:Y:S01]  /*3de0*/  LD.E.U8 R14, desc[UR36][R14.64+0x5] ;  /* 0x000005240e0e7980 */ /* 0x000f62000c101100 */
[----:B------:R-:W-:Y:S02]  /*3df0*/  IMAD.IADD R20, R18, 0x1, R25 ;  /* 0x0000000112147824 */ /* 0x000fe400078e0219 */
[----:B------:R-:W-:-:S03]  /*3e00*/  IADD3.X R9, PT, PT, R5, R9, R6, P1, P2 ;  /* 0x0000000905097210 */ /* 0x000fc60000fe4406 */
[----:B------:R-:W-:Y:S02]  /*3e10*/  SHF.R.S32.HI R21, RZ, 0x1f, R20 ;  /* 0x0000001fff157819 */ /* 0x000fe40000011414 */
[----:B------:R-:W5:Y:S01]  /*3e20*/  LD.E.U8 R8, desc[UR36][R8.64+0x6] ;  /* 0x0000062408087980 */ /* 0x000f62000c101100 */
[----:B------:R-:W-:-:S04]  /*3e30*/  IADD3 R20, P1, P2, R4, R20, R13 ;  /* 0x0000001404147210 */ /* 0x000fc80007a3e00d */
[----:B------:R-:W-:-:S05]  /*3e40*/  IADD3.X R21, PT, PT, R5, R21, R6, P1, P2 ;  /* 0x0000001505157210 */ /* 0x000fca0000fe4406 */
[----:B------:R-:W5:Y:S01]  /*3e50*/  LD.E.U8 R20, desc[UR36][R20.64+0x7] ;  /* 0x0000072414147980 */ /* 0x000f62000c101100 */
[----:B------:R-:W-:Y:S01]  /*3e60*/  PRMT R0, R0, 0x9910, RZ ;  /* 0x0000991000007816 */ /* 0x000fe200000000ff */
[----:B------:R-:W-:-:S04]  /*3e70*/  VIADD R13, R13, 0x8 ;  /* 0x000000080d0d7836 */ /* 0x000fc80000000000 */
[----:B---3--:R-:W-:-:S05]  /*3e80*/  IMAD R3, R3, R0, RZ ;  /* 0x0000000003037224 */ /* 0x008fca00078e02ff */
[----:B------:R-:W-:-:S05]  /*3e90*/  PRMT R0, R3, 0x9910, RZ ;  /* 0x0000991003007816 */ /* 0x000fca00000000ff */
[----:B--2---:R-:W-:-:S05]  /*3ea0*/  IMAD R7, R7, R0, RZ ;  /* 0x0000000007077224 */ /* 0x004fca00078e02ff */
[----:B------:R-:W-:-:S05]  /*3eb0*/  PRMT R3, R7, 0x9910, RZ ;  /* 0x0000991007037816 */ /* 0x000fca00000000ff */
[----:B----4-:R-:W-:-:S05]  /*3ec0*/  IMAD R10, R10, R3, RZ ;  /* 0x000000030a0a7224 */ /* 0x010fca00078e02ff */
[----:B------:R-:W-:-:S05]  /*3ed0*/  PRMT R0, R10, 0x9910, RZ ;  /* 0x000099100a007816 */ /* 0x000fca00000000ff */
        /* <DEDUP_REMOVED lines=9> */
[----:B------:R-:W-:-:S07]  /*3f70*/  PRMT R0, R20, 0x7610, R0 ;  /* 0x0000761014007816 */ /* 0x000fce0000000000 */
.L_x_48:
[----:B------:R-:W-:Y:S05]  /*3f80*/  @!P0 BRA `(.L_x_11) ;  /* 0x0000000000f08947 */ /* 0x000fea0003800000 */
[----:B------:R-:W-:Y:S02]  /*3f90*/  ISETP.GE.U32.AND P1, PT, R19, 0x4, PT ;  /* 0x000000041300780c */ /* 0x000fe40003f26070 */
[----:B--2---:R-:W-:-:S04]  /*3fa0*/  LOP3.LUT R14, R18, 0x3, RZ, 0xc0, !PT ;  /* 0x00000003120e7812 */ /* 0x004fc800078ec0ff */
        /* <DEDUP_REMOVED lines=8> */
[----:B------:R0:W2:Y:S01]  /*4030*/  LD.E.U8 R3, desc[UR36][R6.64] ;  /* 0x0000002406037980 */ /* 0x0000a2000c101100 */
[----:B------:R-:W-:Y:S01]  /*4040*/  IADD3 R8, P1, P2, R4, R11, R13 ;  /* 0x0000000b04087210 */ /* 0x000fe20007a3e00d */
[----:B------:R-:W-:-:S03]  /*4050*/  IMAD.IADD R15, R18, 0x1, R11 ;  /* 0x00000001120f7824 */ /* 0x000fc600078e020b */
[C-C-:B------:R-:W-:Y:S02]  /*4060*/  IADD3.X R9, PT, PT, R5.reuse, R10, R12.reuse, P1, P2 ;  /* 0x0000000a05097210 */ /* 0x140fe40000fe440c */
[----:B------:R-:W-:Y:S02]  /*4070*/  SHF.R.S32.HI R11, RZ, 0x1f, R15 ;  /* 0x0000001fff0b7819 */ /* 0x000fe4000001140f */
[----:B------:R-:W-:Y:S01]  /*4080*/  IADD3 R10, P1, P2, R4, R15, R13 ;  /* 0x0000000f040a7210 */ /* 0x000fe20007a3e00d */
[----:B------:R-:W3:Y:S01]  /*4090*/  LD.E.U8 R8, desc[UR36][R8.64+0x1] ;  /* 0x0000012408087980 */ /* 0x000ee2000c101100 */
[----:B------:R-:W-:Y:S02]  /*40a0*/  IMAD.IADD R15, R18, 0x1, R15 ;  /* 0x00000001120f7824 */ /* 0x000fe400078e020f */
[----:B------:R-:W-:-:S03]  /*40b0*/  IADD3.X R11, PT, PT, R5, R11, R12, P1, P2 ;  /* 0x0000000b050b7210 */ /* 0x000fc60000fe440c */
[----:B0-----:R-:W-:Y:S02]  /*40c0*/  SHF.R.S32.HI R7, RZ, 0x1f, R15 ;  /* 0x0000001fff077819 */ /* 0x001fe4000001140f */
[----:B------:R-:W4:Y:S01]  /*40d0*/  LD.E.U8 R10, desc[UR36][R10.64+0x2] ;  /* 0x000002240a0a7980 */ /* 0x000f22000c101100 */
[----:B------:R-:W-:-:S04]  /*40e0*/  IADD3 R6, P1, P2, R4, R15, R13 ;  /* 0x0000000f04067210 */ /* 0x000fc80007a3e00d */
[----:B------:R-:W-:-:S05]  /*40f0*/  IADD3.X R7, PT, PT, R5, R7, R12, P1, P2 ;  /* 0x0000000705077210 */ /* 0x000fca0000fe440c */
[----:B------:R-:W5:Y:S01]  /*4100*/  LD.E.U8 R6, desc[UR36][R6.64+0x3] ;  /* 0x0000032406067980 */ /* 0x000f62000c101100 */
[----:B------:R-:W-:Y:S01]  /*4110*/  PRMT R0, R0, 0x9910, RZ ;  /* 0x0000991000007816 */ /* 0x000fe200000000ff */
[----:B------:R-:W-:-:S04]  /*4120*/  VIADD R13, R13, 0x4 ;  /* 0x000000040d0d7836 */ /* 0x000fc80000000000 */
[----:B--2---:R-:W-:-:S05]  /*4130*/  IMAD R0, R3, R0, RZ ;  /* 0x0000000003007224 */ /* 0x004fca00078e02ff */
[----:B------:R-:W-:-:S05]  /*4140*/  PRMT R3, R0, 0x9910, RZ ;  /* 0x0000991000037816 */ /* 0x000fca00000000ff */
[----:B---3--:R-:W-:-:S05]  /*4150*/  IMAD R3, R8, R3, RZ ;  /* 0x0000000308037224 */ /* 0x008fca00078e02ff */
[----:B------:R-:W-:-:S05]  /*4160*/  PRMT R3, R3, 0x9910, RZ ;  /* 0x0000991003037816 */ /* 0x000fca00000000ff */
[----:B----4-:R-:W-:-:S05]  /*4170*/  IMAD R3, R10, R3, RZ ;  /* 0x000000030a037224 */ /* 0x010fca00078e02ff */
[----:B------:R-:W-:-:S05]  /*4180*/  PRMT R3, R3, 0x9910, RZ ;  /* 0x0000991003037816 */ /* 0x000fca00000000ff */
[----:B-----5:R-:W-:-:S05]  /*4190*/  IMAD R3, R6, R3, RZ ;  /* 0x0000000306037224 */ /* 0x020fca00078e02ff */
[----:B------:R-:W-:-:S07]  /*41a0*/  PRMT R0, R3, 0x7610, R0 ;  /* 0x0000761003007816 */ /* 0x000fce0000000000 */
.L_x_49:
[----:B------:R-:W-:Y:S05]  /*41b0*/  @!P0 BRA `(.L_x_11) ;  /* 0x0000000000648947 */ /* 0x000fea0003800000 */
[----:B------:R-:W-:-:S05]  /*41c0*/  IMAD R3, R16, R13, RZ ;  /* 0x0000000d10037224 */ /* 0x000fca00078e02ff */
[----:B------:R-:W-:-:S04]  /*41d0*/  IADD3 R6, P0, PT, R3, R4, RZ ;  /* 0x0000000403067210 */ /* 0x000fc80007f1e0ff */
[----:B------:R-:W-:-:S05]  /*41e0*/  LEA.HI.X.SX32 R7, R3, R5, 0x1, P0 ;  /* 0x0000000503077211 */ /* 0x000fca00000f0eff */
[----:B------:R-:W2:Y:S01]  /*41f0*/  LD.E.U8 R6, desc[UR36][R6.64] ;  /* 0x0000002406067980 */ /* 0x000ea2000c101100 */
[----:B------:R-:W-:Y:S02]  /*4200*/  ISETP.NE.AND P0, PT, R14, 0x1, PT ;  /* 0x000000010e00780c */ /* 0x000fe40003f05270 */
[----:B------:R-:W-:-:S05]  /*4210*/  PRMT R3, R0, 0x9910, RZ ;  /* 0x0000991000037816 */ /* 0x000fca00000000ff */
[----:B--2---:R-:W-:-:S06]  /*4220*/  IMAD R0, R6, R3, RZ ;  /* 0x0000000306007224 */ /* 0x004fcc00078e02ff */
[----:B------:R-:W-:Y:S05]  /*4230*/  @!P0 BRA `(.L_x_11) ;  /* 0x0000000000448947 */ /* 0x000fea0003800000 */
[----:B------:R-:W-:Y:S01]  /*4240*/  ISETP.NE.AND P0, PT, R14, 0x2, PT ;  /* 0x000000020e00780c */ /* 0x000fe20003f05270 */
[----:B------:R-:W-:Y:S01]  /*4250*/  IMAD R3, R18, R13, R18 ;  /* 0x0000000d12037224 */ /* 0x000fe200078e0212 */
[----:B------:R-:W-:-:S04]  /*4260*/  SHF.R.S32.HI R9, RZ, 0x1f, R13 ;  /* 0x0000001fff097819 */ /* 0x000fc8000001140d */
[----:B------:R-:W-:Y:S02]  /*4270*/  SHF.R.S32.HI R8, RZ, 0x1f, R3 ;  /* 0x0000001fff087819 */ /* 0x000fe40000011403 */
[----:B------:R-:W-:-:S04]  /*4280*/  IADD3 R6, P1, P2, R4, R3, R13 ;  /* 0x0000000304067210 */ /* 0x000fc80007a3e00d */
[----:B------:R-:W-:Y:S01]  /*4290*/  IADD3.X R7, PT, PT, R5, R8, R9, P1, P2 ;  /* 0x0000000805077210 */ /* 0x000fe20000fe4409 */
[----:B------:R-:W-:-:S04]  /*42a0*/  @P0 IMAD.IADD R18, R18, 0x1, R3 ;  /* 0x0000000112120824 */ /* 0x000fc800078e0203 */
[----:B------:R-:W2:Y:S01]  /*42b0*/  LD.E.U8 R6, desc[UR36][R6.64+0x1] ;  /* 0x0000012406067980 */ /* 0x000ea2000c101100 */
[----:B------:R-:W-:Y:S02]  /*42c0*/  @P0 IADD3 R8, P1, P2, R4, R18, R13 ;  /* 0x0000001204080210 */ /* 0x000fe40007a3e00d */
[----:B------:R-:W-:-:S04]  /*42d0*/  @P0 SHF.R.S32.HI R18, RZ, 0x1f, R18 ;  /* 0x0000001fff120819 */ /* 0x000fc80000011412 */
[----:B------:R-:W-:-:S05]  /*42e0*/  @P0 IADD3.X R9, PT, PT, R5, R18, R9, P1, P2 ;  /* 0x0000001205090210 */ /* 0x000fca0000fe4409 */
[----:B------:R-:W3:Y:S01]  /*42f0*/  @P0 LD.E.U8 R8, desc[UR36][R8.64+0x2] ;  /* 0x0000022408080980 */ /* 0x000ee2000c101100 */
[----:B------:R-:W-:-:S05]  /*4300*/  PRMT R3, R0, 0x9910, RZ ;  /* 0x0000991000037816 */ /* 0x000fca00000000ff */
[----:B--2---:R-:W-:-:S05]  /*4310*/  IMAD R0, R6, R3, RZ ;  /* 0x0000000306007224 */ /* 0x004fca00078e02ff */
[----:B------:R-:W-:-:S05]  /*4320*/  @P0 PRMT R3, R0, 0x9910, RZ ;  /* 0x0000991000030816 */ /* 0x000fca00000000ff */
[----:B---3--:R-:W-:-:S05]  /*4330*/  @P0 IMAD R3, R8, R3, RZ ;  /* 0x0000000308030224 */ /* 0x008fca00078e02ff */
[----:B------:R-:W-:-:S07]  /*4340*/  @P0 PRMT R0, R3, 0x7610, R0 ;  /* 0x0000761003000816 */ /* 0x000fce0000000000 */
.L_x_11:
[----:B01----:R-:W0:Y:S01]  /*4350*/  LDC.64 R6, c[0x0][0x388] ;  /* 0x0000e200ff067b82 */ /* 0x003e220000000a00 */
[----:B------:R-:W-:Y:S01]  /*4360*/  IMAD.MOV R3, RZ, RZ, -R17 ;  /* 0x000000ffff037224 */ /* 0x000fe200078e0a11 */
[----:B------:R-:W-:-:S03]  /*4370*/  PRMT R0, R0, 0x8880, RZ ;  /* 0x0000888000007816 */ /* 0x000fc600000000ff */
[----:B------:R-:W-:Y:S01]  /*4380*/  IMAD R3, R3, UR39, R2 ;  /* 0x0000002703037c24 */ /* 0x000fe2000f8e0202 */
[----:B------:R-:W-:-:S03]  /*4390*/  PRMT R0, R0, 0x7710, RZ ;  /* 0x0000771000007816 */ /* 0x000fc600000000ff */
[----:B------:R-:W-:Y:S01]  /*43a0*/  IMAD R17, R17, R16, R3 ;  /* 0x0000001011117224 */ /* 0x000fe200078e0203 */
[----:B------:R-:W-:-:S04]  /*43b0*/  MOV R3, 0x8 ;  /* 0x0000000800037802 */ /* 0x000fc80000000f00 */
[----:B------:R1:W4:Y:S01]  /*43c0*/  LDC.64 R8, c[0x4][R3] ;  /* 0x0100000003087b82 */ /* 0x0003220000000a00 */
[----:B0-----:R-:W-:-:S05]  /*43d0*/  IMAD.WIDE R6, R17, 0x2, R6 ;  /* 0x0000000211067825 */ /* 0x001fca00078e0206 */
[----:B------:R1:W-:Y:S02]  /*43e0*/  STG.E.U16 desc[UR36][R6.64], R0 ;  /* 0x0000000006007986 */ /* 0x0003e4000c101524 */
[----:B--23--:R-:W-:-:S07]  /*43f0*/  LEPC R20, `(.L_x_50) ;  /* 0x000000001014794e */ /* 0x00cfce0000000000 */
[----:B-1--4-:R-:W-:Y:S05]  /*4400*/  CALL.ABS.NOINC R8 ;  /* 0x0000000008007343 */ /* 0x012fea0003c00000 */
.L_x_50:
[----:B------:R-:W-:Y:S01]  /*4410*/  UIMAD UR4, UR39, UR39, URZ ;  /* 0x00000027270472a4 */ /* 0x000fe2000f8e02ff */
[----:B------:R-:W-:-:S05]  /*4420*/  VIADD R2, R2, UR38 ;  /* 0x0000002602027c36 */ /* 0x000fca0008000000 */
[----:B------:R-:W-:-:S13]  /*4430*/  ISETP.GE.AND P0, PT, R2, UR4, PT ;  /* 0x0000000402007c0c */ /* 0x000fda000bf06270 */
[----:B------:R-:W-:Y:S05]  /*4440*/  @!P0 BRA `(.L_x_51) ;  /* 0xffffffbc00288947 */ /* 0x000fea000383ffff */
[----:B------:R-:W-:Y:S05]  /*4450*/  EXIT ;  /* 0x000000000000794d */ /* 0x000fea0003800000 */
        .weak           $__internal_0_$__cuda_sm20_div_s16
        .type           $__internal_0_$__cuda_sm20_div_s16,@function
        .size           $__internal_0_$__cuda_sm20_div_s16,(.L_x_107 - $__internal_0_$__cuda_sm20_div_s16)
$__internal_0_$__cuda_sm20_div_s16:
[----:B------:R-:W-:Y:S01]  /*4460*/  IABS R25, R13 ;  /* 0x0000000d00197213 */ /* 0x000fe20000000000 */
[----:B------:R-:W-:Y:S01]  /*4470*/  IMAD.MOV.U32 R21, RZ, RZ, 0x4b800000 ;  /* 0x4b800000ff157424 */ /* 0x000fe200078e00ff */
[-C--:B------:R-:W-:Y:S02]  /*4480*/  IABS R23, R14.reuse ;  /* 0x0000000e00177213 */ /* 0x080fe40000000000 */
[----:B------:R-:W0:Y:S01]  /*4490*/  I2F.U16 R15, R25 ;  /* 0x00000019000f7306 */ /* 0x000e220000101000 */
[----:B------:R-:W-:-:S04]  /*44a0*/  LOP3.LUT R14, R13, R14, RZ, 0x3c, !PT ;  /* 0x0000000e0d0e7212 */ /* 0x000fc800078e3cff */
[----:B------:R-:W-:Y:S02]  /*44b0*/  SHF.R.U32.HI R14, RZ, 0x1f, R14 ;  /* 0x0000001fff0e7819 */ /* 0x000fe4000001160e */
[C---:B0-----:R-:W-:Y:S02]  /*44c0*/  FSETP.GEU.AND P2, PT, |R15|.reuse, 1.175494350822287508e-38, PT ;  /* 0x008000000f00780b */ /* 0x041fe40003f4e200 */
[----:B------:R-:W-:Y:S02]  /*44d0*/  FSETP.GT.AND P1, PT, |R15|, 8.50705917302346158658e+37, PT ;  /* 0x7e8000000f00780b */ /* 0x000fe40003f24200 */
[----:B------:R-:W-:-:S04]  /*44e0*/  FSEL R21, R21, 1, !P2 ;  /* 0x3f80000015157808 */ /* 0x000fc80005000000 */
[----:B------:R-:W-:Y:S02]  /*44f0*/  FSEL R24, R21, 0.25, !P1 ;  /* 0x3e80000015187808 */ /* 0x000fe40004800000 */
[----:B------:R-:W-:Y:S01]  /*4500*/  ISETP.NE.AND P1, PT, R13, RZ, PT ;  /* 0x000000ff0d00720c */ /* 0x000fe20003f25270 */
[----:B------:R-:W-:Y:S02]  /*4510*/  IMAD.MOV.U32 R13, RZ, RZ, 0x0 ;  /* 0x00000000ff0d7424 */ /* 0x000fe400078e00ff */
[----:B------:R-:W-:Y:S02]  /*4520*/  FMUL R21, R15, R24 ;  /* 0x000000180f157220 */ /* 0x000fe40000400000 */
[----:B------:R-:W-:Y:S08]  /*4530*/  I2F.U16.RZ R15, R23 ;  /* 0x00000017000f7306 */ /* 0x000ff0000010d000 */
[----:B------:R-:W0:Y:S02]  /*4540*/  MUFU.RCP R21, R21 ;  /* 0x0000001500157308 */ /* 0x000e240000001000 */
[----:B0-----:R-:W-:-:S04]  /*4550*/  FMUL R24, R24, R21 ;  /* 0x0000001518187220 */ /* 0x001fc80000400000 */
[----:B------:R-:W-:-:S04]  /*4560*/  VIADD R24, R24, 0x2 ;  /* 0x0000000218187836 */ /* 0x000fc80000000000 */
[----:B------:R-:W-:Y:S01]  /*4570*/  FMUL.RZ R15, R15, R24 ;  /* 0x000000180f0f7220 */ /* 0x000fe2000040c000 */
[----:B------:R-:W-:-:S05]  /*4580*/  IMAD.MOV R24, RZ, RZ, -R14 ;  /* 0x000000ffff187224 */ /* 0x000fca00078e0a0e */
[----:B------:R-:W0:Y:S02]  /*4590*/  F2I.U32.TRUNC.NTZ R15, R15 ;  /* 0x0000000f000f7305 */ /* 0x000e24000020f000 */
[----:B0-----:R-:W-:-:S05]  /*45a0*/  LOP3.LUT R21, R24, 0xffff, R15, 0x78, !PT ;  /* 0x0000ffff18157812 */ /* 0x001fca00078e780f */
[----:B------:R-:W-:Y:S02]  /*45b0*/  IMAD.IADD R21, R14, 0x1, R21 ;  /* 0x000000010e157824 */ /* 0x000fe400078e0215 */
[----:B------:R-:W-:Y:S01]  /*45c0*/  @!P1 IMAD.MOV.U32 R21, RZ, RZ, -0x1 ;  /* 0xffffffffff159424 */ /* 0x000fe200078e00ff */
[----:B------:R-:W-:Y:S06]  /*45d0*/  RET.REL.NODEC R12 `(_Z6kernelPiPs) ;  /* 0xffffffb80c887950 */ /* 0x000fec0003c3ffff */
.L_x_52:
[----:B------:R-:W-:-:S00]  /*45e0*/  BRA `(.L_x_52) ;  /* 0xfffffffc00fc7947 */ /* 0x000fc0000383ffff */
[----:B------:R-:W-:-:S00]  /*45f0*/  NOP ;  /* 0x0000000000007918 */ /* 0x000fc00000000000 */
        /* <DEDUP_REMOVED lines=8> */
.L_x_107:


//--------------------- .text._Z6kernelPcPiPs     --------------------------
	.section	.text._Z6kernelPcPiPs,"ax",@progbits
	.align	128
        .global         _Z6kernelPcPiPs
        .type           _Z6kernelPcPiPs,@function
        .size           _Z6kernelPcPiPs,(.L_x_108 - _Z6kernelPcPiPs)
        .other          _Z6kernelPcPiPs,@"STO_CUDA_ENTRY STV_DEFAULT"
_Z6kernelPcPiPs:
.text._Z6kernelPcPiPs:
        /* <DEDUP_REMOVED lines=15> */
.L_x_105:
[----:B------:R-:W0:Y:S02]  /*00f0*/  LDC.64 R4, c[0x0][0x388] ;  /* 0x0000e200ff047b82 */ /* 0x000e240000000a00 */
[----:B0-----:R0:W2:Y:S01]  /*0100*/  LDG.E R19, desc[UR36][R4.64] ;  /* 0x0000002404137981 */ /* 0x0010a2000c1e1900 */
[----:B------:R-:W-:-:S04]  /*0110*/  IABS R3, UR39 ;  /* 0x0000002700037c13 */ /* 0x000fc80008000000 */
[----:B------:R-:W1:Y:S01]  /*0120*/  I2F.RP R0, R3 ;  /* 0x0000000300007306 */ /* 0x000e620000209400 */
[----:B0-----:R-:W-:Y:S02]  /*0130*/  IABS R4, R2 ;  /* 0x0000000200047213 */ /* 0x001fe40000000000 */
[----:B------:R-:W-:-:S05]  /*0140*/  IABS R5, UR39 ;  /* 0x0000002700057c13 */ /* 0x000fca0008000000 */
[----:B------:R-:W-:Y:S01]  /*0150*/  IMAD.MOV R5, RZ, RZ, -R5 ;  /* 0x000000ffff057224 */ /* 0x000fe200078e0a05 */
[----:B-1----:R-:W0:Y:S02]  /*0160*/  MUFU.RCP R0, R0 ;  /* 0x0000000000007308 */ /* 0x002e240000001000 */
[----:B0-----:R-:W-:-:S06]  /*0170*/  VIADD R6, R0, 0xffffffe ;  /* 0x0ffffffe00067836 */ /* 0x001fcc0000000000 */
[----:B------:R0:W1:Y:S02]  /*0180*/  F2I.FTZ.U32.TRUNC.NTZ R7, R6 ;  /* 0x0000000600077305 */ /* 0x000064000021f000 */
[----:B0-----:R-:W-:Y:S02]  /*0190*/  IMAD.MOV.U32 R6, RZ, RZ, RZ ;  /* 0x000000ffff067224 */ /* 0x001fe400078e00ff */
[----:B-1----:R-:W-:-:S04]  /*01a0*/  IMAD.MOV R8, RZ, RZ, -R7 ;  /* 0x000000ffff087224 */ /* 0x002fc800078e0a07 */
[----:B------:R-:W-:-:S04]  /*01b0*/  IMAD R9, R8, R3, RZ ;  /* 0x0000000308097224 */ /* 0x000fc800078e02ff */
[----:B------:R-:W-:-:S06]  /*01c0*/  IMAD.HI.U32 R7, R7, R9, R6 ;  /* 0x0000000907077227 */ /* 0x000fcc00078e0006 */
[----:B------:R-:W-:-:S04]  /*01d0*/  IMAD.HI.U32 R18, R7, R4, RZ ;  /* 0x0000000407127227 */ /* 0x000fc800078e00ff */
        /* <DEDUP_REMOVED lines=20> */
.L_x_53:
[----:B------:R-:W-:-:S13]  /*0320*/  ISETP.GE.AND P0, PT, R19, 0x1, PT ;  /* 0x000000011300780c */ /* 0x000fda0003f06270 */
[----:B------:R-:W-:Y:S05]  /*0330*/  @!P0 BRA `(.L_x_54) ;  /* 0x0000000c00008947 */ /* 0x000fea0003800000 */
[C---:B------:R-:W-:Y:S01]  /*0340*/  LOP3.LUT R0, R19.reuse, 0x7, RZ, 0xc0, !PT ;  /* 0x0000000713007812 */ /* 0x040fe200078ec0ff */
[----:B------:R-:W-:Y:S01]  /*0350*/  BSSY.RECONVERGENT B0, `(.L_x_54) ;  /* 0x00000be000007945 */ /* 0x000fe20003800200 */
[----:B------:R-:W-:Y:S01]  /*0360*/  LOP3.LUT R6, R19, 0x7ffffff8, RZ, 0xc0, !PT ;  /* 0x7ffffff813067812 */ /* 0x000fe200078ec0ff */
[----:B------:R-:W-:Y:S02]  /*0370*/  IMAD.MOV R7, RZ, RZ, -R16 ;  /* 0x000000ffff077224 */ /* 0x000fe400078e0a10 */
[----:B------:R-:W-:Y:S02]  /*0380*/  VIADD R3, R0, 0xffffffff ;  /* 0xffffffff00037836 */ /* 0x000fe40000000000 */
[----:B------:R-:W-:Y:S02]  /*0390*/  IMAD.MOV.U32 R8, RZ, RZ, RZ ;  /* 0x000000ffff087224 */ /* 0x000fe400078e00ff */
[----:B------:R-:W-:Y:S01]  /*03a0*/  IMAD.MOV.U32 R20, RZ, RZ, RZ ;  /* 0x000000ffff147224 */ /* 0x000fe200078e00ff */
[----:B------:R-:W-:-:S02]  /*03b0*/  ISETP.GE.U32.AND P1, PT, R3, 0x3, PT ;  /* 0x000000030300780c */ /* 0x000fc40003f26070 */
[----:B------:R-:W-:-:S11]  /*03c0*/  LOP3.LUT R3, R19, 0x3, RZ, 0xc0, !PT ;  /* 0x0000000313037812 */ /* 0x000fd600078ec0ff */
.L_x_64:
[----:B------:R-:W-:Y:S01]  /*03d0*/  ISETP.NE.AND P0, PT, R20, R18, PT ;  /* 0x000000121400720c */ /* 0x000fe20003f05270 */
[----:B------:R-:W-:-:S12]  /*03e0*/  BSSY.RECONVERGENT B1, `(.L_x_55) ;  /* 0x00000b1000017945 */ /* 0x000fd80003800200 */
[----:B0123--:R-:W-:Y:S05]  /*03f0*/  @!P0 BRA `(.L_x_56) ;  /* 0x0000000800bc8947 */ /* 0x00ffea0003800000 */
[C---:B------:R-:W-:Y:S01]  /*0400*/  ISETP.GE.U32.AND P0, PT, R19.reuse, 0x8, PT ;  /* 0x000000081300780c */ /* 0x040fe20003f06070 */
[----:B------:R-:W-:Y:S02]  /*0410*/  IMAD R9, R19, R20, RZ ;  /* 0x0000001413097224 */ /* 0x000fe400078e02ff */
[----:B------:R-:W-:Y:S02]  /*0420*/  IMAD R21, R17, R8, RZ ;  /* 0x0000000811157224 */ /* 0x000fe400078e02ff */
[----:B------:R-:W-:Y:S02]  /*0430*/  IMAD.MOV.U32 R22, RZ, RZ, RZ ;  /* 0x000000ffff167224 */ /* 0x000fe400078e00ff */
[----:B------:R-:W-:-:S06]  /*0440*/  IMAD.MOV.U32 R24, RZ, RZ, RZ ;  /* 0x000000ffff187224 */ /* 0x000fcc00078e00ff */
[----:B------:R-:W-:Y:S05]  /*0450*/  @!P0 BRA `(.L_x_57) ;  /* 0x0000000400588947 */ /* 0x000fea0003800000 */
[----:B------:R-:W0:Y:S01]  /*0460*/  LDCU.64 UR4, c[0x0][0x380] ;  /* 0x00007000ff0477ac */ /* 0x000e220008000a00 */
[----:B------:R-:W-:Y:S01]  /*0470*/  BSSY.RECONVERGENT B2, `(.L_x_58) ;  /* 0x0000053000027945 */ /* 0x000fe20003800200 */
[----:B------:R-:W-:Y:S02]  /*0480*/  IMAD.MOV.U32 R22, RZ, RZ, RZ ;  /* 0x000000ffff167224 */ /* 0x000fe400078e00ff */
[----:B------:R-:W-:Y:S02]  /*0490*/  IMAD.MOV.U32 R24, RZ, RZ, R7 ;  /* 0x000000ffff187224 */ /* 0x000fe400078e0007 */
[----:B------:R-:W-:Y:S02]  /*04a0*/  IMAD.MOV.U32 R23, RZ, RZ, R9 ;  /* 0x000000ffff177224 */ /* 0x000fe400078e0009 */
[----:B------:R-:W-:Y:S01]  /*04b0*/  IMAD.MOV.U32 R25, RZ, RZ, RZ ;  /* 0x000000ffff197224 */ /* 0x000fe200078e00ff */
[----:B0-----:R-:W-:-:S04]  /*04c0*/  IADD3 R26, P0, PT, R9, UR4, RZ ;  /* 0x00000004091a7c10 */ /* 0x001fc8000ff1e0ff */
[----:B------:R-:W-:-:S04]  /*04d0*/  IADD3 R26, P2, PT, R26, 0x3, RZ ;  /* 0x000000031a1a7810 */ /* 0x000fc80007f5e0ff */
[----:B------:R-:W-:-:S09]  /*04e0*/  IADD3.X R27, PT, PT, RZ, UR5, RZ, P2, P0 ;  /* 0x00000005ff1b7c10 */ /* 0x000fd200097e04ff */
.L_x_59:
[----:B------:R-:W-:-:S13]  /*04f0*/  ISETP.NE.AND P0, PT, R24, RZ, PT ;  /* 0x000000ff1800720c */ /* 0x000fda0003f05270 */
[----:B------:R-:W0:Y:S02]  /*0500*/  @P0 LDC.64 R10, c[0x0][0x380] ;  /* 0x0000e000ff0a0b82 */ /* 0x000e240000000a00 */
[----:B0-----:R-:W-:-:S05]  /*0510*/  @P0 IADD3 R10, P2, PT, R23, R10, RZ ;  /* 0x0000000a170a0210 */ /* 0x001fca0007f5e0ff */
[----:B------:R-:W-:-:S05]  /*0520*/  @P0 IMAD.X R11, RZ, RZ, R11, P2 ;  /* 0x000000ffff0b0224 */ /* 0x000fca00010e060b */
[----:B-1----:R0:W2:Y:S01]  /*0530*/  @P0 LDG.E.U8 R29, desc[UR36][R10.64] ;  /* 0x000000240a1d0981 */ /* 0x0020a2000c1e1100 */
[----:B------:R-:W-:Y:S02]  /*0540*/  VIADD R15, R25, 0x1 ;  /* 0x00000001190f7836 */ /* 0x000fe40000000000 */
[----:B------:R-:W-:-:S03]  /*0550*/  @P0 IMAD.IADD R13, R21, 0x1, R22 ;  /* 0x00000001150d0824 */ /* 0x000fc600078e0216 */
[----:B------:R-:W-:Y:S02]  /*0560*/  ISETP.NE.AND P2, PT, R15, R16, PT ;  /* 0x000000100f00720c */ /* 0x000fe40003f45270 */
[----:B------:R-:W-:Y:S01]  /*0570*/  @P0 IADD3 R12, P3, PT, R13, R4, RZ ;  /* 0x000000040d0c0210 */ /* 0x000fe20007f7e0ff */
[----:B0-----:R-:W-:-:S03]  /*0580*/  IMAD.MOV.U32 R10, RZ, RZ, R26 ;  /* 0x000000ffff0a7224 */ /* 0x001fc600078e001a */
[----:B------:R-:W-:Y:S01]  /*0590*/  @P0 LEA.HI.X.SX32 R13, R13, R5, 0x1, P3 ;  /* 0x000000050d0d0211 */ /* 0x000fe200018f0eff */
[----:B------:R-:W-:Y:S02]  /*05a0*/  IMAD.MOV.U32 R11, RZ, RZ, R27 ;  /* 0x000000ffff0b7224 */ /* 0x000fe400078e001b */
[----:B------:R-:W-:Y:S02]  /*05b0*/  @P0 VIADD R22, R22, 0x1 ;  /* 0x0000000116160836 */ /* 0x000fe40000000000 */
[----:B--2---:R0:W-:Y:S04]  /*05c0*/  @P0 ST.E.U8 desc[UR36][R12.64], R29 ;  /* 0x0000001d0c000985 */ /* 0x0041e8000c101124 */
[----:B------:R-:W2:Y:S01]  /*05d0*/  @P2 LDG.E.U8 R27, desc[UR36][R10.64+-0x2] ;  /* 0xfffffe240a1b2981 */ /* 0x000ea2000c1e1100 */
[----:B------:R-:W-:-:S02]  /*05e0*/  VIADD R15, R25, 0x2 ;  /* 0x00000002190f7836 */ /* 0x000fc40000000000 */
[----:B------:R-:W-:-:S03]  /*05f0*/  @P2 IMAD.IADD R26, R21, 0x1, R22 ;  /* 0x00000001151a2824 */ /* 0x000fc600078e0216 */
[----:B------:R-:W-:Y:S02]  /*0600*/  ISETP.NE.AND P0, PT, R15, R16, PT ;  /* 0x000000100f00720c */ /* 0x000fe40003f05270 */
[----:B------:R-:W-:-:S04]  /*0610*/  @P2 IADD3 R14, P3, PT, R26, R4, RZ ;  /* 0x000000041a0e2210 */ /* 0x000fc80007f7e0ff */
[----:B------:R-:W-:Y:S01]  /*0620*/  @P2 LEA.HI.X.SX32 R15, R26, R5, 0x1, P3 ;  /* 0x000000051a0f2211 */ /* 0x000fe200018f0eff */
[----:B------:R-:W-:Y:S02]  /*0630*/  @P2 VIADD R22, R22, 0x1 ;  /* 0x0000000116162836 */ /* 0x000fe40000000000 */
[----:B0-----:R-:W-:Y:S02]  /*0640*/  VIADD R13, R25, 0x3 ;  /* 0x00000003190d7836 */ /* 0x001fe40000000000 */
[----:B--2---:R0:W-:Y:S04]  /*0650*/  @P2 ST.E.U8 desc[UR36][R14.64], R27 ;  /* 0x0000001b0e002985 */ /* 0x0041e8000c101124 */
[----:B------:R-:W2:Y:S01]  /*0660*/  @P0 LDG.E.U8 R26, desc[UR36][R10.64+-0x1] ;  /* 0xffffff240a1a0981 */ /* 0x000ea2000c1e1100 */
[----:B------:R-:W-:Y:S01]  /*0670*/  @P0 IMAD.IADD R28, R21, 0x1, R22 ;  /* 0x00000001151c0824 */ /* 0x000fe200078e0216 */
[----:B------:R-:W-:-:S04]  /*0680*/  ISETP.NE.AND P2, PT, R13, R16, PT ;  /* 0x000000100d00720c */ /* 0x000fc80003f45270 */
        /* <DEDUP_REMOVED lines=34> */
[----:B------:R-:W-:-:S04]  /*08b0*/  @P0 VIADD R22, R22, 0x1 ;  /* 0x0000000116160836 */ /* 0x000fc80000000000 */
[----:B--2---:R1:W-:Y:S04]  /*08c0*/  @P0 ST.E.U8 desc[UR36][R12.64], R29 ;  /* 0x0000001d0c000985 */ /* 0x0043e8000c101124 */
[----:B------:R-:W2:Y:S01]  /*08d0*/  @P2 LDG.E.U8 R28, desc[UR36][R10.64+0x4] ;  /* 0x000004240a1c2981 */ /* 0x000ea2000c1e1100 */
[----:B0-----:R-:W-:Y:S01]  /*08e0*/  @P2 IMAD.IADD R15, R21, 0x1, R22 ;  /* 0x00000001150f2824 */ /* 0x001fe200078e0216 */
[----:B------:R-:W-:Y:S01]  /*08f0*/  IADD3 R26, P3, PT, R10, 0x8, RZ ;  /* 0x000000080a1a7810 */ /* 0x000fe20007f7e0ff */
[----:B------:R-:W-:Y:S02]  /*0900*/  VIADD R25, R25, 0x8 ;  /* 0x0000000819197836 */ /* 0x000fe40000000000 */
[----:B------:R-:W-:Y:S01]  /*0910*/  VIADD R24, R24, 0x8 ;  /* 0x0000000818187836 */ /* 0x000fe20000000000 */
[----:B------:R-:W-:Y:S01]  /*0920*/  @P2 IADD3 R14, P0, PT, R15, R4, RZ ;  /* 0x000000040f0e2210 */ /* 0x000fe20007f1e0ff */
[----:B------:R-:W-:-:S02]  /*0930*/  IMAD.X R27, RZ, RZ, R11, P3 ;  /* 0x000000ffff1b7224 */ /* 0x000fc400018e060b */
[----:B------:R-:W-:Y:S01]  /*0940*/  VIADD R23, R23, 0x8 ;  /* 0x0000000817177836 */ /* 0x000fe20000000000 */
[----:B------:R-:W-:Y:S01]  /*0950*/  @P2 LEA.HI.X.SX32 R15, R15, R5, 0x1, P0 ;  /* 0x000000050f0f2211 */ /* 0x000fe200000f0eff */
[----:B------:R-:W-:Y:S01]  /*0960*/  @P2 VIADD R22, R22, 0x1 ;  /* 0x0000000116162836 */ /* 0x000fe20000000000 */
[----:B------:R-:W-:-:S03]  /*0970*/  ISETP.NE.AND P0, PT, R25, R6, PT ;  /* 0x000000061900720c */ /* 0x000fc60003f05270 */
[----:B--2---:R1:W-:Y:S10]  /*0980*/  @P2 ST.E.U8 desc[UR36][R14.64], R28 ;  /* 0x0000001c0e002985 */ /* 0x0043f4000c101124 */
[----:B------:R-:W-:Y:S05]  /*0990*/  @P0 BRA `(.L_x_59) ;  /* 0xfffffff800d40947 */ /* 0x000fea000383ffff */
[----:B------:R-:W-:Y:S05]  /*09a0*/  BSYNC.RECONVERGENT B2 ;  /* 0x0000000000027941 */ /* 0x000fea0003800200 */
.L_x_58:
[----:B------:R-:W-:-:S07]  /*09b0*/  IMAD.MOV.U32 R24, RZ, RZ, R6 ;  /* 0x000000ffff187224 */ /* 0x000fce00078e0006 */
.L_x_57:
[----:B------:R-:W-:-:S13]  /*09c0*/  ISETP.NE.AND P0, PT, R0, RZ, PT ;  /* 0x000000ff0000720c */ /* 0x000fda0003f05270 */
[----:B------:R-:W-:Y:S05]  /*09d0*/  @!P0 BRA `(.L_x_60) ;  /* 0x0000000400408947 */ /* 0x000fea0003800000 */
[----:B------:R-:W-:Y:S01]  /*09e0*/  ISETP.NE.AND P0, PT, R3, RZ, PT ;  /* 0x000000ff0300720c */ /* 0x000fe20003f05270 */
[----:B------:R-:W-:-:S12]  /*09f0*/  @!P1 BRA `(.L_x_61) ;  /* 0x0000000000989947 */ /* 0x000fd80003800000 */
[----:B------:R-:W0:Y:S01]  /*0a00*/  LDCU.64 UR4, c[0x0][0x380] ;  /* 0x00007000ff0477ac */ /* 0x000e220008000a00 */
[----:B------:R-:W-:-:S13]  /*0a10*/  ISETP.NE.AND P3, PT, R24, R16, PT ;  /* 0x000000101800720c */ /* 0x000fda0003f65270 */
[----:B-1----:R-:W-:-:S05]  /*0a20*/  @P3 IMAD.IADD R14, R9, 0x1, R24 ;  /* 0x00000001090e3824 */ /* 0x002fca00078e0218 */
[----:B0-----:R-:W-:-:S05]  /*0a30*/  @P3 IADD3 R14, P2, PT, R14, UR4, RZ ;  /* 0x000000040e0e3c10 */ /* 0x001fca000ff5e0ff */
[----:B------:R-:W-:-:S05]  /*0a40*/  @P3 IMAD.X R15, RZ, RZ, UR5, P2 ;  /* 0x00000005ff0f3e24 */ /* 0x000fca00090e06ff */
[----:B------:R0:W2:Y:S01]  /*0a50*/  @P3 LDG.E.U8 R23, desc[UR36][R14.64] ;  /* 0x000000240e173981 */ /* 0x0000a2000c1e1100 */
[C---:B------:R-:W-:Y:S01]  /*0a60*/  VIADD R11, R24.reuse, 0x1 ;  /* 0x00000001180b7836 */ /* 0x040fe20000000000 */
[----:B------:R-:W-:Y:S01]  /*0a70*/  IADD3 R12, P4, P5, R24, UR4, R9 ;  /* 0x00000004180c7c10 */ /* 0x000fe2000fd9e009 */
[----:B------:R-:W-:-:S03]  /*0a80*/  @P3 IMAD.IADD R25, R21, 0x1, R22 ;  /* 0x0000000115193824 */ /* 0x000fc600078e0216 */
[----:B------:R-:W-:Y:S02]  /*0a90*/  ISETP.NE.AND P2, PT, R11, R16, PT ;  /* 0x000000100b00720c */ /* 0x000fe40003f45270 */
[C---:B------:R-:W-:Y:S02]  /*0aa0*/  @P3 IADD3 R10, P6, PT, R25.reuse, R4, RZ ;  /* 0x00000004190a3210 */ /* 0x040fe40007fde0ff */
[----:B------:R-:W-:Y:S02]  /*0ab0*/  IADD3.X R13, PT, PT, RZ, UR5, RZ, P4, P5 ;  /* 0x00000005ff0d7c10 */ /* 0x000fe4000a7ea4ff */
        /* <DEDUP_REMOVED lines=19> */
[----:B------:R-:W3:Y:S01]  /*0bf0*/  @P2 LDG.E.U8 R23, desc[UR36][R12.64+0x3] ;  /* 0x000003240c172981 */ /* 0x000ee2000c1e1100 */
[----:B0-----:R-:W-:Y:S02]  /*0c00*/  @P2 IMAD.IADD R15, R21, 0x1, R22 ;  /* 0x00000001150f2824 */ /* 0x001fe400078e0216 */
[----:B------:R-:W-:Y:S02]  /*0c10*/  VIADD R24, R24, 0x4 ;  /* 0x0000000418187836 */ /* 0x000fe40000000000 */
[----:B------:R-:W-:Y:S01]  /*0c20*/  @P2 VIADD R22, R22, 0x1 ;  /* 0x0000000116162836 */ /* 0x000fe20000000000 */
[----:B------:R-:W-:-:S04]  /*0c30*/  @P2 IADD3 R14, P3, PT, R15, R4, RZ ;  /* 0x000000040f0e2210 */ /* 0x000fc80007f7e0ff */
[----:B------:R-:W-:-:S05]  /*0c40*/  @P2 LEA.HI.X.SX32 R15, R15, R5, 0x1, P3 ;  /* 0x000000050f0f2211 */ /* 0x000fca00018f0eff */
[----:B---3--:R2:W-:Y:S04]  /*0c50*/  @P2 ST.E.U8 desc[UR36][R14.64], R23 ;  /* 0x000000170e002985 */ /* 0x0085e8000c101124 */
.L_x_61:
[----:B------:R-:W-:Y:S04]  /*0c60*/  BSSY.RECONVERGENT B2, `(.L_x_60) ;  /* 0x0000027000027945 */ /* 0x000fe80003800200 */
[----:B------:R-:W-:Y:S05]  /*0c70*/  @!P0 BRA `(.L_x_62) ;  /* 0x0000000000948947 */ /* 0x000fea0003800000 */
[----:B------:R-:W-:Y:S02]  /*0c80*/  ISETP.NE.AND P2, PT, R3, 0x1, PT ;  /* 0x000000010300780c */ /* 0x000fe40003f45270 */
[----:B------:R-:W-:-:S11]  /*0c90*/  LOP3.LUT P0, RZ, R19, 0x1, RZ, 0xc0, !PT ;  /* 0x0000000113ff7812 */ /* 0x000fd6000780c0ff */
[----:B------:R-:W-:Y:S05]  /*0ca0*/  @!P2 BRA `(.L_x_63) ;  /* 0x00000000005ca947 */ /* 0x000fea0003800000 */
[----:B------:R-:W-:-:S13]  /*0cb0*/  ISETP.NE.AND P2, PT, R24, R16, PT ;  /* 0x000000101800720c */ /* 0x000fda0003f45270 */
[----:B--2---:R-:W0:Y:S01]  /*0cc0*/  @P2 LDC.64 R10, c[0x0][0x380] ;  /* 0x0000e000ff0a2b82 */ /* 0x004e220000000a00 */
[----:B-1----:R-:W-:-:S05]  /*0cd0*/  @P2 IMAD.IADD R15, R9, 0x1, R24 ;  /* 0x00000001090f2824 */ /* 0x002fca00078e0218 */
[----:B0-----:R-:W-:-:S05]  /*0ce0*/  @P2 IADD3 R14, P3, PT, R15, R10, RZ ;  /* 0x0000000a0f0e2210 */ /* 0x001fca0007f7e0ff */
[----:B------:R-:W-:-:S05]  /*0cf0*/  @P2 IMAD.X R15, RZ, RZ, R11, P3 ;  /* 0x000000ffff0f2224 */ /* 0x000fca00018e060b */
[----:B------:R-:W2:Y:S01]  /*0d00*/  @P2 LDG.E.U8 R23, desc[UR36][R14.64] ;  /* 0x000000240e172981 */ /* 0x000ea2000c1e1100 */
[----:B------:R-:W-:Y:S02]  /*0d10*/  VIADD R11, R24, 0x1 ;  /* 0x00000001180b7836 */ /* 0x000fe40000000000 */
[----:B------:R-:W-:-:S03]  /*0d20*/  @P2 IMAD.IADD R13, R21, 0x1, R22 ;  /* 0x00000001150d2824 */ /* 0x000fc600078e0216 */
[----:B------:R-:W-:Y:S02]  /*0d30*/  ISETP.NE.AND P3, PT, R11, R16, PT ;  /* 0x000000100b00720c */ /* 0x000fe40003f65270 */
[----:B------:R-:W-:-:S04]  /*0d40*/  @P2 IADD3 R12, P4, PT, R13, R4, RZ ;  /* 0x000000040d0c2210 */ /* 0x000fc80007f9e0ff */
[----:B------:R-:W-:-:S07]  /*0d50*/  @P2 LEA.HI.X.SX32 R13, R13, R5, 0x1, P4 ;  /* 0x000000050d0d2211 */ /* 0x000fce00020f0eff */
[----:B------:R-:W0:Y:S02]  /*0d60*/  @P3 LDC.64 R10, c[0x0][0x380] ;  /* 0x0000e000ff0a3b82 */ /* 0x000e240000000a00 */
[----:B0-----:R-:W-:-:S04]  /*0d70*/  @P3 IADD3 R10, P5, P6, R24, R10, R9 ;  /* 0x0000000a180a3210 */ /* 0x001fc80007ebe009 */
[----:B------:R-:W-:Y:S01]  /*0d80*/  @P3 IADD3.X R11, PT, PT, RZ, R11, RZ, P5, P6 ;  /* 0x0000000bff0b3210 */ /* 0x000fe20002fec4ff */
[----:B--2---:R0:W-:Y:S05]  /*0d90*/  @P2 ST.E.U8 desc[UR36][R12.64], R23 ;  /* 0x000000170c002985 */ /* 0x0041ea000c101124 */
[----:B------:R-:W2:Y:S01]  /*0da0*/  @P3 LDG.E.U8 R11, desc[UR36][R10.64+0x1] ;  /* 0x000001240a0b3981 */ /* 0x000ea2000c1e1100 */
[----:B------:R-:W-:Y:S02]  /*0db0*/  @P2 VIADD R22, R22, 0x1 ;  /* 0x0000000116162836 */ /* 0x000fe40000000000 */
[----:B------:R-:W-:Y:S02]  /*0dc0*/  VIADD R24, R24, 0x2 ;  /* 0x0000000218187836 */ /* 0x000fe40000000000 */
[----:B------:R-:W-:-:S02]  /*0dd0*/  @P3 IMAD.IADD R15, R21, 0x1, R22 ;  /* 0x00000001150f3824 */ /* 0x000fc400078e0216 */
[----:B------:R-:W-:-:S03]  /*0de0*/  @P3 VIADD R22, R22, 0x1 ;  /* 0x0000000116163836 */ /* 0x000fc60000000000 */
[----:B------:R-:W-:-:S04]  /*0df0*/  @P3 IADD3 R14, P2, PT, R15, R4, RZ ;  /* 0x000000040f0e3210 */ /* 0x000fc80007f5e0ff */
[----:B------:R-:W-:-:S05]  /*0e00*/  @P3 LEA.HI.X.SX32 R15, R15, R5, 0x1, P2 ;  /* 0x000000050f0f3211 */ /* 0x000fca00010f0eff */
[----:B--2---:R0:W-:Y:S04]  /*0e10*/  @P3 ST.E.U8 desc[UR36][R14.64], R11 ;  /* 0x0000000b0e003985 */ /* 0x0041e8000c101124 */
.L_x_63:
[----:B------:R-:W-:-:S13]  /*0e20*/  ISETP.EQ.OR P0, PT, R24, R16, !P0 ;  /* 0x000000101800720c */ /* 0x000fda0004702670 */
[----:B------:R-:W-:Y:S05]  /*0e30*/  @P0 BRA `(.L_x_62) ;  /* 0x0000000000240947 */ /* 0x000fea0003800000 */
[----:B------:R-:W2:Y:S01]  /*0e40*/  LDCU.64 UR4, c[0x0][0x380] ;  /* 0x00007000ff0477ac */ /* 0x000ea20008000a00 */
[----:B------:R-:W-:-:S05]  /*0e50*/  IMAD.IADD R9, R9, 0x1, R24 ;  /* 0x0000000109097824 */ /* 0x000fca00078e0218 */
[----:B--2---:R-:W-:-:S05]  /*0e60*/  IADD3 R10, P0, PT, R9, UR4, RZ ;  /* 0x00000004090a7c10 */ /* 0x004fca000ff1e0ff */
[----:B0-----:R-:W-:-:S06]  /*0e70*/  IMAD.X R11, RZ, RZ, UR5, P0 ;  /* 0x00000005ff0b7e24 */ /* 0x001fcc00080e06ff */
[----:B------:R-:W2:Y:S01]  /*0e80*/  LDG.E.U8 R11, desc[UR36][R10.64] ;  /* 0x000000240a0b7981 */ /* 0x000ea2000c1e1100 */
[----:B------:R-:W-:-:S05]  /*0e90*/  IMAD.IADD R21, R21, 0x1, R22 ;  /* 0x0000000115157824 */ /* 0x000fca00078e0216 */
[----:B-1----:R-:W-:-:S04]  /*0ea0*/  IADD3 R12, P0, PT, R21, R4, RZ ;  /* 0x00000004150c7210 */ /* 0x002fc80007f1e0ff */
[----:B------:R-:W-:-:S05]  /*0eb0*/  LEA.HI.X.SX32 R13, R21, R5, 0x1, P0 ;  /* 0x00000005150d7211 */ /* 0x000fca00000f0eff */
[----:B--2---:R3:W-:Y:S04]  /*0ec0*/  ST.E.U8 desc[UR36][R12.64], R11 ;  /* 0x0000000b0c007985 */ /* 0x0047e8000c101124 */
.L_x_62:
[----:B------:R-:W-:Y:S05]  /*0ed0*/  BSYNC.RECONVERGENT B2 ;  /* 0x0000000000027941 */ /* 0x000fea0003800200 */
.L_x_60:
[----:B------:R-:W-:-:S07]  /*0ee0*/  VIADD R8, R8, 0x1 ;  /* 0x0000000108087836 */ /* 0x000fce0000000000 */
.L_x_56:
[----:B------:R-:W-:Y:S05]  /*0ef0*/  BSYNC.RECONVERGENT B1 ;  /* 0x0000000000017941 */ /* 0x000fea0003800200 */
.L_x_55:
[----:B------:R-:W-:-:S05]  /*0f00*/  VIADD R20, R20, 0x1 ;  /* 0x0000000114147836 */ /* 0x000fca0000000000 */
[----:B------:R-:W-:-:S13]  /*0f10*/  ISETP.NE.AND P0, PT, R20, R19, PT ;  /* 0x000000131400720c */ /* 0x000fda0003f05270 */
[----:B------:R-:W-:Y:S05]  /*0f20*/  @P0 BRA `(.L_x_64) ;  /* 0xfffffff400280947 */ /* 0x000fea000383ffff */
[----:B------:R-:W-:Y:S05]  /*0f30*/  BSYNC.RECONVERGENT B0 ;  /* 0x0000000000007941 */ /* 0x000fea0003800200 */
.L_x_54:
[----:B------:R-:W-:Y:S01]  /*0f40*/  ISETP.GE.AND P0, PT, R19, 0x2, PT ;  /* 0x000000021300780c */ /* 0x000fe20003f06270 */
[----:B--2---:R-:W-:-:S12]  /*0f50*/  IMAD.MOV.U32 R27, RZ, RZ, 0x1 ;  /* 0x00000001ff1b7424 */ /* 0x004fd800078e00ff */
[----:B------:R-:W-:Y:S05]  /*0f60*/  @!P0 BRA `(.L_x_65) ;  /* 0x0000003400608947 */ /* 0x000fea0003800000 */
[----:B------:R-:W-:Y:S01]  /*0f70*/  BSSY.RECONVERGENT B0, `(.L_x_66) ;  /* 0x000025b000007945 */ /* 0x000fe20003800200 */
[----:B------:R-:W-:Y:S01]  /*0f80*/  IMAD.MOV.U32 R27, RZ, RZ, 0x1 ;  /* 0x00000001ff1b7424 */ /* 0x000fe200078e00ff */
[----:B------:R-:W-:Y:S01]  /*0f90*/  PRMT R3, RZ, 0x7610, R3 ;  /* 0x00007610ff037816 */ /* 0x000fe20000000003 */
[----:B------:R-:W-:Y:S01]  /*0fa0*/  IMAD.MOV.U32 R0, RZ, RZ, RZ ;  /* 0x000000ffff007224 */ /* 0x000fe200078e00ff */
[----:B------:R-:W-:-:S07]  /*0fb0*/  PRMT R6, RZ, 0x7610, R6 ;  /* 0x00007610ff067816 */ /* 0x000fce0000000006 */
.L_x_99:
[----:B0-23--:R-:W-:Y:S01]  /*0fc0*/  VIADD R11, R0, 0x1 ;  /* 0x00000001000b7836 */ /* 0x00dfe20000000000 */
[----:B-1----:R-:W-:Y:S01]  /*0fd0*/  LOP3.LUT R12, RZ, R6, RZ, 0x33, !PT ;  /* 0x00000006ff0c7212 */ /* 0x002fe200078e33ff */
[----:B------:R-:W-:Y:S01]  /*0fe0*/  IMAD R9, R19, R0, RZ ;  /* 0x0000000013097224 */ /* 0x000fe200078e02ff */
[----:B------:R-:W-:Y:S01]  /*0ff0*/  LOP3.LUT R10, R3, 0x3, RZ, 0x3c, !PT ;  /* 0x00000003030a7812 */ /* 0x000fe200078e3cff */
[----:B------:R-:W-:Y:S01]  /*1000*/  IMAD.IADD R7, R17, 0x1, -R0 ;  /* 0x0000000111077824 */ /* 0x000fe200078e0a00 */
[----:B------:R-:W-:Y:S01]  /*1010*/  ISETP.GE.AND P0, PT, R11, R17, PT ;  /* 0x000000110b00720c */ /* 0x000fe20003f06270 */
[----:B------:R-:W-:Y:S01]  /*1020*/  IMAD.IADD R12, R19, 0x1, R12 ;  /* 0x00000001130c7824 */ /* 0x000fe200078e020c */
[----:B------:R-:W-:Y:S01]  /*1030*/  IADD3 R8, P1, PT, R9, R4, RZ ;  /* 0x0000000409087210 */ /* 0x000fe20007f3e0ff */
[----:B------:R-:W-:Y:S01]  /*1040*/  BSSY.RECONVERGENT B1, `(.L_x_67) ;  /* 0x00000e1000017945 */ /* 0x000fe20003800200 */
[----:B------:R-:W-:Y:S02]  /*1050*/  IMAD R16, R17, R0, RZ ;  /* 0x0000000011107224 */ /* 0x000fe400078e02ff */
[----:B------:R-:W-:Y:S01]  /*1060*/  IMAD.MOV.U32 R22, RZ, RZ, R0 ;  /* 0x000000ffff167224 */ /* 0x000fe200078e0000 */
[----:B------:R-:W-:Y:S01]  /*1070*/  LEA.HI.X.SX32 R9, R9, R5, 0x1, P1 ;  /* 0x0000000509097211 */ /* 0x000fe200008f0eff */
[----:B------:R-:W-:Y:S01]  /*1080*/  IMAD.IADD R23, R19, 0x1, R10 ;  /* 0x0000000113177824 */ /* 0x000fe200078e020a */
[----:B------:R-:W-:Y:S01]  /*1090*/  LOP3.LUT R24, R12, 0x7, RZ, 0xc0, !PT ;  /* 0x000000070c187812 */ /* 0x000fe200078ec0ff */
[----:B------:R-:W-:-:S03]  /*10a0*/  VIADD R13, R7, 0xffffffff ;  /* 0xffffffff070d7836 */ /* 0x000fc60000000000 */
[----:B------:R-:W-:Y:S05]  /*10b0*/  @P0 BRA `(.L_x_68) ;  /* 0x0000000c00640947 */ /* 0x000fea0003800000 */
[----:B------:R-:W2:Y:S01]  /*10c0*/  LD.E.S8 R8, desc[UR36][R8.64] ;  /* 0x0000002408087980 */ /* 0x000ea2000c101300 */
[----:B------:R-:W-:Y:S01]  /*10d0*/  VIADD R10, R7, 0xfffffffe ;  /* 0xfffffffe070a7836 */ /* 0x000fe20000000000 */
[----:B------:R-:W-:Y:S01]  /*10e0*/  BSSY.RECONVERGENT B2, `(.L_x_69) ;  /* 0x000006a000027945 */ /* 0x000fe20003800200 */
[----:B------:R-:W-:Y:S01]  /*10f0*/  LOP3.LUT P0, RZ, R13, 0x7, RZ, 0xc0, !PT ;  /* 0x000000070dff7812 */ /* 0x000fe2000780c0ff */
[----:B------:R-:W-:Y:S02]  /*1100*/  IMAD.MOV.U32 R22, RZ, RZ, R0 ;  /* 0x000000ffff167224 */ /* 0x000fe400078e0000 */
[----:B------:R-:W-:Y:S02]  /*1110*/  ISETP.GE.U32.AND P1, PT, R10, 0x7, PT ;  /* 0x000000070a00780c */ /* 0x000fe40003f26070 */
[----:B--2---:R-:W-:-:S04]  /*1120*/  PRMT R12, R8, 0x9910, RZ ;  /* 0x00009910080c7816 */ /* 0x004fc800000000ff */
[----:B------:R-:W-:-:S04]  /*1130*/  IABS R10, R12 ;  /* 0x0000000c000a7213 */ /* 0x000fc80000000000 */
[----:B------:R-:W-:-:S03]  /*1140*/  PRMT R10, R10, 0x7710, RZ ;  /* 0x000077100a0a7816 */ /* 0x000fc600000000ff */
[----:B------:R-:W-:Y:S05]  /*1150*/  @!P1 BRA `(.L_x_70) ;  /* 0x0000000400889947 */ /* 0x000fea0003800000 */
[----:B------:R-:W-:Y:S01]  /*1160*/  LOP3.LUT R15, R13, 0xfffffff8, RZ, 0xc0, !PT ;  /* 0xfffffff80d0f7812 */ /* 0x000fe200078ec0ff */
[----:B------:R-:W-:Y:S02]  /*1170*/  IMAD.MOV.U32 R12, RZ, RZ, RZ ;  /* 0x000000ffff0c7224 */ /* 0x000fe400078e00ff */
[----:B------:R-:W-:-:S07]  /*1180*/  IMAD.MOV.U32 R22, RZ, RZ, R0 ;  /* 0x000000ffff167224 */ /* 0x000fce00078e0000 */
.L_x_71:
[----:B------:R-:W-:-:S05]  /*1190*/  IMAD.IADD R9, R16, 0x1, R11 ;  /* 0x0000000110097824 */ /* 0x000fca00078e020b */
[----:B------:R-:W-:-:S04]  /*11a0*/  IADD3 R8, P1, PT, R9, R4, RZ ;  /* 0x0000000409087210 */ /* 0x000fc80007f3e0ff */
[----:B------:R-:W-:-:S05]  /*11b0*/  LEA.HI.X.SX32 R9, R9, R5, 0x1, P1 ;  /* 0x0000000509097211 */ /* 0x000fca00008f0eff */
[----:B------:R-:W2:Y:S04]  /*11c0*/  LD.E.S8 R20, desc[UR36][R8.64] ;  /* 0x0000002408147980 */ /* 0x000ea8000c101300 */
[----:B------:R-:W3:Y:S01]  /*11d0*/  LD.E.S8 R14, desc[UR36][R8.64+0x1] ;  /* 0x00000124080e7980 */ /* 0x000ee2000c101300 */
[----:B------:R-:W-:-:S04]  /*11e0*/  LOP3.LUT R21, R10, 0xffff, RZ, 0xc0, !PT ;  /* 0x0000ffff0a157812 */ /* 0x000fc800078ec0ff */
[----:B------:R-:W-:Y:S02]  /*11f0*/  PRMT R21, R21, 0x8880, RZ ;  /* 0x0000888015157816 */ /* 0x000fe400000000ff */
[----:B--2---:R-:W-:-:S04]  /*1200*/  PRMT R25, R20, 0x9910, RZ ;  /* 0x0000991014197816 */ /* 0x004fc800000000ff */
[----:B------:R-:W-:Y:S02]  /*1210*/  IABS R26, R25 ;  /* 0x00000019001a7213 */ /* 0x000fe40000000000 */
[----:B------:R-:W2:Y:S02]  /*1220*/  LD.E.S8 R25, desc[UR36][R8.64+0x2] ;  /* 0x0000022408197980 */ /* 0x000ea4000c101300 */
[----:B------:R-:W-:Y:S02]  /*1230*/  ISETP.GT.AND P6, PT, R26, R21, PT ;  /* 0x000000151a00720c */ /* 0x000fe40003fc4270 */
[----:B------:R-:W4:Y:S01]  /*1240*/  LD.E.S8 R21, desc[UR36][R8.64+0x3] ;  /* 0x0000032408157980 */ /* 0x000f22000c101300 */
[----:B------:R-:W-:-:S04]  /*1250*/  PRMT R20, R20, 0x9910, RZ ;  /* 0x0000991014147816 */ /* 0x000fc800000000ff */
[----:B------:R-:W-:-:S04]  /*1260*/  IABS R20, R20 ;  /* 0x0000001400147213 */ /* 0x000fc80000000000 */
[----:B------:R-:W-:-:S04]  /*1270*/  PRMT R20, R20, 0x7710, RZ ;  /* 0x0000771014147816 */ /* 0x000fc800000000ff */
[----:B------:R-:W-:Y:S02]  /*1280*/  @P6 PRMT R10, R20, 0x7610, R10 ;  /* 0x00007610140a6816 */ /* 0x000fe4000000000a */
[----:B------:R-:W5:Y:S01]  /*1290*/  LD.E.S8 R20, desc[UR36][R8.64+0x4] ;  /* 0x0000042408147980 */ /* 0x000f62000c101300 */
[----:B---3--:R-:W-:Y:S02]  /*12a0*/  PRMT R28, R14, 0x9910, RZ ;  /* 0x000099100e1c7816 */ /* 0x008fe400000000ff */
[----:B------:R-:W-:Y:S02]  /*12b0*/  LOP3.LUT R26, R10, 0xffff, RZ, 0xc0, !PT ;  /* 0x0000ffff0a1a7812 */ /* 0x000fe400078ec0ff */
[----:B------:R-:W-:Y:S02]  /*12c0*/  IABS R29, R28 ;  /* 0x0000001c001d7213 */ /* 0x000fe40000000000 */
[----:B------:R-:W-:Y:S02]  /*12d0*/  PRMT R26, R26, 0x8880, RZ ;  /* 0x000088801a1a7816 */ /* 0x000fe400000000ff */
[----:B------:R-:W-:-:S02]  /*12e0*/  PRMT R14, R14, 0x9910, RZ ;  /* 0x000099100e0e7816 */ /* 0x000fc400000000ff */
[----:B------:R-:W-:Y:S02]  /*12f0*/  ISETP.GT.AND P1, PT, R29, R26, PT ;  /* 0x0000001a1d00720c */ /* 0x000fe40003f24270 */
[----:B------:R-:W-:-:S04]  /*1300*/  IABS R14, R14 ;  /* 0x0000000e000e7213 */ /* 0x000fc80000000000 */
[----:B------:R-:W-:-:S07]  /*1310*/  PRMT R14, R14, 0x7710, RZ ;  /* 0x000077100e0e7816 */ /* 0x000fce00000000ff */
[----:B------:R-:W-:-:S04]  /*1320*/  @P1 PRMT R10, R14, 0x7610, R10 ;  /* 0x000076100e0a1816 */ /* 0x000fc8000000000a */
[----:B------:R-:W-:-:S04]  /*1330*/  LOP3.LUT R14, R10, 0xffff, RZ, 0xc0, !PT ;  /* 0x0000ffff0a0e7812 */ /* 0x000fc800078ec0ff */
[----:B------:R-:W-:Y:S02]  /*1340*/  PRMT R14, R14, 0x8880, RZ ;  /* 0x000088800e0e7816 */ /* 0x000fe400000000ff */
[----:B--2---:R-:W-:-:S04]  /*1350*/  PRMT R26, R25, 0x9910, RZ ;  /* 0x00009910191a7816 */ /* 0x004fc800000000ff */
[----:B------:R-:W-:Y:S02]  /*1360*/  IABS R29, R26 ;  /* 0x0000001a001d7213 */ /* 0x000fe40000000000 */
[----:B------:R-:W-:Y:S02]  /*1370*/  PRMT R25, R25, 0x9910, RZ ;  /* 0x0000991019197816 */ /* 0x000fe400000000ff */
[----:B------:R-:W-:Y:S02]  /*1380*/  ISETP.GT.AND P2, PT, R29, R14, PT ;  /* 0x0000000e1d00720c */ /* 0x000fe40003f44270 */
[----:B------:R-:W-:-:S04]  /*1390*/  IABS R14, R25 ;  /* 0x00000019000e7213 */ /* 0x000fc80000000000 */
[----:B------:R-:W-:Y:S02]  /*13a0*/  PRMT R14, R14, 0x7710, RZ ;  /* 0x000077100e0e7816 */ /* 0x000fe400000000ff */
[----:B----4-:R-:W-:-:S05]  /*13b0*/  PRMT R25, R21, 0x9910, RZ ;  /* 0x0000991015197816 */ /* 0x010fca00000000ff */
[----:B------:R-:W-:-:S04]  /*13c0*/  @P2 PRMT R10, R14, 0x7610, R10 ;  /* 0x000076100e0a2816 */ /* 0x000fc8000000000a */
[----:B------:R-:W-:Y:S02]  /*13d0*/  LOP3.LUT R14, R10, 0xffff, RZ, 0xc0, !PT ;  /* 0x0000ffff0a0e7812 */ /* 0x000fe400078ec0ff */
[----:B------:R-:W-:Y:S02]  /*13e0*/  IABS R25, R25 ;  /* 0x0000001900197213 */ /* 0x000fe40000000000 */
[----:B------:R-:W-:Y:S02]  /*13f0*/  PRMT R14, R14, 0x8880, RZ ;  /* 0x000088800e0e7816 */ /* 0x000fe400000000ff */
[----:B------:R-:W-:Y:S02]  /*1400*/  PRMT R21, R21, 0x9910, RZ ;  /* 0x0000991015157816 */ /* 0x000fe400000000ff */
[----:B------:R-:W-:Y:S02]  /*1410*/  ISETP.GT.AND P3, PT, R25, R14, PT ;  /* 0x0000000e1900720c */ /* 0x000fe40003f64270 */
[----:B------:R-:W2:Y:S01]  /*1420*/  LD.E.S8 R14, desc[UR36][R8.64+0x5] ;  /* 0x00000524080e7980 */ /* 0x000ea2000c101300 */
[----:B------:R-:W-:-:S04]  /*1430*/  IABS R21, R21 ;  /* 0x0000001500157213 */ /* 0x000fc80000000000 */
[----:B------:R-:W-:-:S06]  /*1440*/  PRMT R21, R21, 0x7710, RZ ;  /* 0x0000771015157816 */ /* 0x000fcc00000000ff */
[----:B------:R-:W-:Y:S02]  /*1450*/  @P3 PRMT R10, R21, 0x7610, R10 ;  /* 0x00007610150a3816 */ /* 0x000fe4000000000a */
[----:B-----5:R-:W-:Y:S02]  /*1460*/  PRMT R25, R20, 0x9910, RZ ;  /* 0x0000991014197816 */ /* 0x020fe400000000ff */
[----:B------:R-:W-:Y:S02]  /*1470*/  LOP3.LUT R21, R10, 0xffff, RZ, 0xc0, !PT ;  /* 0x0000ffff0a157812 */ /* 0x000fe400078ec0ff */
[----:B------:R-:W-:Y:S02]  /*1480*/  IABS R26, R25 ;  /* 0x00000019001a7213 */ /* 0x000fe40000000000 */
[----:B------:R-:W-:Y:S01]  /*1490*/  PRMT R21, R21, 0x8880, RZ ;  /* 0x0000888015157816 */ /* 0x000fe200000000ff */
[----:B------:R-:W3:Y:S03]  /*14a0*/  LD.E.S8 R25, desc[UR36][R8.64+0x7] ;  /* 0x0000072408197980 */ /* 0x000ee6000c101300 */
[----:B------:R-:W-:-:S02]  /*14b0*/  ISETP.GT.AND P4, PT, R26, R21, PT ;  /* 0x000000151a00720c */ /* 0x000fc40003f84270 */
[----:B------:R0:W4:Y:S01]  /*14c0*/  LD.E.S8 R21, desc[UR36][R8.64+0x6] ;  /* 0x0000062408157980 */ /* 0x000122000c101300 */
[----:B------:R-:W-:-:S04]  /*14d0*/  PRMT R20, R20, 0x9910, RZ ;  /* 0x0000991014147816 */ /* 0x000fc800000000ff */
[----:B------:R-:W-:-:S04]  /*14e0*/  IABS R20, R20 ;  /* 0x0000001400147213 */ /* 0x000fc80000000000 */
[----:B------:R-:W-:-:S04]  /*14f0*/  PRMT R20, R20, 0x7710, RZ ;  /* 0x0000771014147816 */ /* 0x000fc800000000ff */
[----:B------:R-:W-:-:S04]  /*1500*/  @P4 PRMT R10, R20, 0x7610, R10 ;  /* 0x00007610140a4816 */ /* 0x000fc8000000000a */
[----:B------:R-:W-:-:S04]  /*1510*/  LOP3.LUT R20, R10, 0xffff, RZ, 0xc0, !PT ;  /* 0x0000ffff0a147812 */ /* 0x000fc800078ec0ff */
[----:B------:R-:W-:Y:S02]  /*1520*/  PRMT R20, R20, 0x8880, RZ ;  /* 0x0000888014147816 */ /* 0x000fe400000000ff */
[C---:B------:R-:W-:Y:S01]  /*1530*/  SEL R22, R11.reuse, R22, P6 ;  /* 0x000000160b167207 */ /* 0x040fe20003000000 */
[----:B------:R-:W-:Y:S02]  /*1540*/  VIADD R12, R12, 0x8 ;  /* 0x000000080c0c7836 */ /* 0x000fe40000000000 */
[C---:B------:R-:W-:Y:S02]  /*1550*/  @P1 VIADD R22, R11.reuse, 0x1 ;  /* 0x000000010b161836 */ /* 0x040fe40000000000 */
[C---:B------:R-:W-:Y:S01]  /*1560*/  @P2 VIADD R22, R11.reuse, 0x2 ;  /* 0x000000020b162836 */ /* 0x040fe20000000000 */
[----:B------:R-:W-:Y:S01]  /*1570*/  ISETP.NE.AND P2, PT, R12, R15, PT ;  /* 0x0000000f0c00720c */ /* 0x000fe20003f45270 */
[C---:B------:R-:W-:Y:S02]  /*1580*/  @P3 VIADD R22, R11.reuse, 0x3 ;  /* 0x000000030b163836 */ /* 0x040fe40000000000 */
[----:B------:R-:W-:Y:S01]  /*1590*/  @P4 VIADD R22, R11, 0x4 ;  /* 0x000000040b164836 */ /* 0x000fe20000000000 */
[----:B--2---:R-:W-:-:S04]  /*15a0*/  PRMT R26, R14, 0x9910, RZ ;  /* 0x000099100e1a7816 */ /* 0x004fc800000000ff */
[----:B------:R-:W-:Y:S02]  /*15b0*/  IABS R29, R26 ;  /* 0x0000001a001d7213 */ /* 0x000fe40000000000 */
[----:B------:R-:W-:Y:S02]  /*15c0*/  PRMT R14, R14, 0x9910, RZ ;  /* 0x000099100e0e7816 */ /* 0x000fe400000000ff */
[----:B------:R-:W-:Y:S02]  /*15d0*/  ISETP.GT.AND P5, PT, R29, R20, PT ;  /* 0x000000141d00720c */ /* 0x000fe40003fa4270 */
[----:B0-----:R-:W-:-:S04]  /*15e0*/  IABS R8, R14 ;  /* 0x0000000e00087213 */ /* 0x001fc80000000000 */
[----:B------:R-:W-:-:S07]  /*15f0*/  PRMT R8, R8, 0x7710, RZ ;  /* 0x0000771008087816 */ /* 0x000fce00000000ff */
[----:B------:R-:W-:Y:S02]  /*1600*/  @P5 PRMT R10, R8, 0x7610, R10 ;  /* 0x00007610080a5816 */ /* 0x000fe4000000000a */
[C---:B----4-:R-:W-:Y:S02]  /*1610*/  PRMT R9, R21.reuse, 0x9910, RZ ;  /* 0x0000991015097816 */ /* 0x050fe400000000ff */
[----:B------:R-:W-:Y:S02]  /*1620*/  LOP3.LUT R8, R10, 0xffff, RZ, 0xc0, !PT ;  /* 0x0000ffff0a087812 */ /* 0x000fe400078ec0ff */
[----:B------:R-:W-:Y:S02]  /*1630*/  IABS R9, R9 ;  /* 0x0000000900097213 */ /* 0x000fe40000000000 */
[----:B------:R-:W-:Y:S02]  /*1640*/  PRMT R8, R8, 0x8880, RZ ;  /* 0x0000888008087816 */ /* 0x000fe400000000ff */
[----:B------:R-:W-:-:S02]  /*1650*/  PRMT R21, R21, 0x9910, RZ ;  /* 0x0000991015157816 */ /* 0x000fc400000000ff */
[----:B------:R-:W-:Y:S02]  /*1660*/  ISETP.GT.AND P6, PT, R9, R8, PT ;  /* 0x000000080900720c */ /* 0x000fe40003fc4270 */
[----:B------:R-:W-:-:S04]  /*1670*/  IABS R8, R21 ;  /* 0x0000001500087213 */ /* 0x000fc80000000000 */
[----:B------:R-:W-:Y:S02]  /*1680*/  PRMT R8, R8, 0x7710, RZ ;  /* 0x0000771008087816 */ /* 0x000fe400000000ff */
[----:B---3--:R-:W-:-:S05]  /*1690*/  PRMT R9, R25, 0x9910, RZ ;  /* 0x0000991019097816 */ /* 0x008fca00000000ff */
[----:B------:R-:W-:-:S04]  /*16a0*/  @P6 PRMT R10, R8, 0x7610, R10 ;  /* 0x00007610080a6816 */ /* 0x000fc8000000000a */
[----:B------:R-:W-:Y:S02]  /*16b0*/  LOP3.LUT R8, R10, 0xffff, RZ, 0xc0, !PT ;  /* 0x0000ffff0a087812 */ /* 0x000fe400078ec0ff */
[----:B------:R-:W-:Y:S02]  /*16c0*/  IABS R9, R9 ;  /* 0x0000000900097213 */ /* 0x000fe40000000000 */
[----:B------:R-:W-:Y:S02]  /*16d0*/  PRMT R8, R8, 0x8880, RZ ;  /* 0x0000888008087816 */ /* 0x000fe400000000ff */
[----:B------:R-:W-:Y:S02]  /*16e0*/  PRMT R25, R25, 0x9910, RZ ;  /* 0x0000991019197816 */ /* 0x000fe400000000ff */
[----:B------:R-:W-:Y:S02]  /*16f0*/  ISETP.GT.AND P1, PT, R9, R8, PT ;  /* 0x000000080900720c */ /* 0x000fe40003f24270 */
[----:B------:R-:W-:Y:S01]  /*1700*/  IABS R8, R25 ;  /* 0x0000001900087213 */ /* 0x000fe20000000000 */
[----:B------:R-:W-:-:S03]  /*1710*/  @P5 VIADD R22, R11, 0x5 ;  /* 0x000000050b165836 */ /* 0x000fc60000000000 */
[----:B------:R-:W-:Y:S01]  /*1720*/  PRMT R8, R8, 0x7710, RZ ;  /* 0x0000771008087816 */ /* 0x000fe200000000ff */
[----:B------:R-:W-:-:S06]  /*1730*/  @P6 VIADD R22, R11, 0x6 ;  /* 0x000000060b166836 */ /* 0x000fcc0000000000 */
[C---:B------:R-:W-:Y:S01]  /*1740*/  @P1 VIADD R22, R11.reuse, 0x7 ;  /* 0x000000070b161836 */ /* 0x040fe20000000000 */
[----:B------:R-:W-:Y:S01]  /*1750*/  @P1 PRMT R10, R8, 0x7610, R10 ;  /* 0x00007610080a1816 */ /* 0x000fe2000000000a */
[----:B------:R-:W-:Y:S01]  /*1760*/  VIADD R11, R11, 0x8 ;  /* 0x000000080b0b7836 */ /* 0x000fe20000000000 */
[----:B------:R-:W-:Y:S06]  /*1770*/  @P2 BRA `(.L_x_71) ;  /* 0xfffffff800842947 */ /* 0x000fec000383ffff */
.L_x_70:
[----:B------:R-:W-:Y:S05]  /*1780*/  BSYNC.RECONVERGENT B2 ;  /* 0x0000000000027941 */ /* 0x000fea0003800200 */
.L_x_69:
[----:B------:R-:W-:Y:S05]  /*1790*/  @!P0 BRA `(.L_x_68) ;  /* 0x0000000400ac8947 */ /* 0x000fea0003800000 */
[----:B------:R-:W-:Y:S01]  /*17a0*/  IMAD.MOV R8, RZ, RZ, -R6 ;  /* 0x000000ffff087224 */ /* 0x000fe200078e0a06 */
[----:B------:R-:W-:Y:S04]  /*17b0*/  BSSY.RECONVERGENT B2, `(.L_x_72) ;  /* 0x0000038000027945 */ /* 0x000fe80003800200 */
[----:B------:R-:W-:-:S04]  /*17c0*/  PRMT R8, R8, 0x7710, RZ ;  /* 0x0000771008087816 */ /* 0x000fc800000000ff */
[----:B------:R-:W-:-:S04]  /*17d0*/  IADD3 R8, PT, PT, R19, 0x6, R8 ;  /* 0x0000000613087810 */ /* 0x000fc80007ffe008 */
        /* <DEDUP_REMOVED lines=17> */
[----:B------:R-:W-:Y:S02]  /*18f0*/  IABS R20, R20 ;  /* 0x0000001400147213 */ /* 0x000fe40000000000 */
[----:B------:R-:W-:-:S02]  /*1900*/  ISETP.GT.AND P0, PT, R26, R21, PT ;  /* 0x000000151a00720c */ /* 0x000fc40003f04270 */
[----:B------:R-:W-:Y:S02]  /*1910*/  PRMT R20, R20, 0x7710, RZ ;  /* 0x0000771014147816 */ /* 0x000fe400000000ff */
        /* <DEDUP_REMOVED lines=30> */
[C---:B------:R-:W-:Y:S01]  /*1b00*/  @P3 VIADD R22, R11.reuse, 0x3 ;  /* 0x000000030b163836 */ /* 0x040fe20000000000 */
[----:B------:R-:W-:Y:S01]  /*1b10*/  @P3 PRMT R10, R8, 0x7610, R10 ;  /* 0x00007610080a3816 */ /* 0x000fe2000000000a */
[----:B------:R-:W-:-:S07]  /*1b20*/  VIADD R11, R11, 0x4 ;  /* 0x000000040b0b7836 */ /* 0x000fce0000000000 */
.L_x_73:
[----:B------:R-:W-:Y:S05]  /*1b30*/  BSYNC.RECONVERGENT B2 ;  /* 0x0000000000027941 */ /* 0x000fea0003800200 */
.L_x_72:
        /* <DEDUP_REMOVED lines=37> */
.L_x_75:
[----:B------:R-:W-:Y:S05]  /*1d90*/  BSYNC.RECONVERGENT B2 ;  /* 0x0000000000027941 */ /* 0x000fea0003800200 */
.L_x_74:
        /* <DEDUP_REMOVED lines=11> */
.L_x_68:
[----:B------:R-:W-:Y:S05]  /*1e50*/  BSYNC.RECONVERGENT B1 ;  /* 0x0000000000017941 */ /* 0x000fea0003800200 */
.L_x_67:
        /* <DEDUP_REMOVED lines=8> */
[----:B------:R-:W-:Y:S01]  /*1ee0*/  IMAD.MOV.U32 R28, RZ, RZ, RZ ;  /* 0x000000ffff1c7224 */ /* 0x000fe200078e00ff */
[----:B------:R-:W-:Y:S01]  /*1ef0*/  SHF.R.S32.HI R25, RZ, 0x1f, R17 ;  /* 0x0000001fff197819 */ /* 0x000fe20000011411 */
[----:B------:R-:W-:-:S07]  /*1f00*/  IMAD.MOV.U32 R26, RZ, RZ, R0 ;  /* 0x000000ffff1a7224 */ /* 0x000fce00078e0000 */
.L_x_80:
[CC--:B------:R-:W-:Y:S02]  /*1f10*/  IMAD R9, R17.reuse, R26.reuse, R22 ;  /* 0x0000001a11097224 */ /* 0x0c0fe400078e0216 */
[----:B------:R-:W-:-:S03]  /*1f20*/  IMAD R8, R17, R26, R0 ;  /* 0x0000001a11087224 */ /* 0x000fc600078e0200 */
[----:B0-----:R-:W-:-:S04]  /*1f30*/  IADD3 R20, P1, PT, R9, R4, RZ ;  /* 0x0000000409147210 */ /* 0x001fc80007f3e0ff */
[----:B------:R-:W-:Y:S02]  /*1f40*/  LEA.HI.X.SX32 R21, R9, R5, 0x1, P1 ;  /* 0x0000000509157211 */ /* 0x000fe400008f0eff */
[----:B------:R-:W-:-:S03]  /*1f50*/  IADD3 R12, P1, PT, R8, R4, RZ ;  /* 0x00000004080c7210 */ /* 0x000fc60007f3e0ff */
[----:B------:R-:W2:Y:S01]  /*1f60*/  LD.E.U8 R9, desc[UR36][R20.64] ;  /* 0x0000002414097980 */ /* 0x000ea2000c101100 */
[----:B------:R-:W-:-:S05]  /*1f70*/  LEA.HI.X.SX32 R13, R8, R5, 0x1, P1 ;  /* 0x00000005080d7211 */ /* 0x000fca00008f0eff */
[----:B------:R-:W3:Y:S01]  /*1f80*/  LD.E.U8 R29, desc[UR36][R12.64] ;  /* 0x000000240c1d7980 */ /* 0x000ee2000c101100 */
[----:B------:R-:W-:-:S05]  /*1f90*/  IADD3 R10, P1, PT, R17, R20, RZ ;  /* 0x00000014110a7210 */ /* 0x000fca0007f3e0ff */
[----:B------:R-:W-:Y:S01]  /*1fa0*/  IMAD.X R11, R25, 0x1, R21, P1 ;  /* 0x00000001190b7824 */ /* 0x000fe200008e0615 */
[----:B------:R-:W-:-:S05]  /*1fb0*/  IADD3 R14, P1, PT, R17, R12, RZ ;  /* 0x0000000c110e7210 */ /* 0x000fca0007f3e0ff */
[----:B------:R-:W-:Y:S01]  /*1fc0*/  IMAD.X R15, R25, 0x1, R13, P1 ;  /* 0x00000001190f7824 */ /* 0x000fe200008e060d */
[----:B--2---:R-:W-:Y:S04]  /*1fd0*/  ST.E.U8 desc[UR36][R12.64], R9 ;  /* 0x000000090c007985 */ /* 0x004fe8000c101124 */
[----:B---3--:R0:W-:Y:S04]  /*1fe0*/  ST.E.U8 desc[UR36][R20.64], R29 ;  /* 0x0000001d14007985 */ /* 0x0081e8000c101124 */
[----:B------:R-:W2:Y:S04]  /*1ff0*/  LD.E.U8 R8, desc[UR36][R10.64] ;  /* 0x000000240a087980 */ /* 0x000ea8000c101100 */
[----:B0-----:R-:W3:Y:S04]  /*2000*/  LD.E.U8 R29, desc[UR36][R14.64] ;  /* 0x000000240e1d7980 */ /* 0x001ee8000c101100 */
[----:B--2---:R0:W-:Y:S04]  /*2010*/  ST.E.U8 desc[UR36][R14.64], R8 ;  /* 0x000000080e007985 */ /* 0x0041e8000c101124 */
[----:B---3--:R1:W-:Y:S01]  /*2020*/  ST.E.U8 desc[UR36][R10.64], R29 ;  /* 0x0000001d0a007985 */ /* 0x0083e2000c101124 */
[----:B0-----:R-:W-:-:S05]  /*2030*/  IADD3 R8, P1, PT, R17, R10, RZ ;  /* 0x0000000a11087210 */ /* 0x001fca0007f3e0ff */
[----:B------:R-:W-:Y:S01]  /*2040*/  IMAD.X R9, R25, 0x1, R11, P1 ;  /* 0x0000000119097824 */ /* 0x000fe200008e060b */
[----:B------:R-:W-:-:S04]  /*2050*/  IADD3 R12, P1, PT, R17, R14, RZ ;  /* 0x0000000e110c7210 */ /* 0x000fc80007f3e0ff */
[----:B------:R-:W2:Y:S01]  /*2060*/  LD.E.U8 R21, desc[UR36][R8.64] ;  /* 0x0000002408157980 */ /* 0x000ea2000c101100 */
[----:B------:R-:W-:-:S05]  /*2070*/  IMAD.X R13, R25, 0x1, R15, P1 ;  /* 0x00000001190d7824 */ /* 0x000fca00008e060f */
[----:B-1----:R-:W3:Y:S01]  /*2080*/  LD.E.U8 R29, desc[UR36][R12.64] ;  /* 0x000000240c1d7980 */ /* 0x002ee2000c101100 */
[----:B------:R-:W-:-:S03]  /*2090*/  IADD3 R20, P1, PT, R17, R8, RZ ;  /* 0x0000000811147210 */ /* 0x000fc60007f3e0ff */
[----:B--2---:R0:W-:Y:S04]  /*20a0*/  ST.E.U8 desc[UR36][R12.64], R21 ;  /* 0x000000150c007985 */ /* 0x0041e8000c101124 */
[----:B---3--:R1:W-:Y:S01]  /*20b0*/  ST.E.U8 desc[UR36][R8.64], R29 ;  /* 0x0000001d08007985 */ /* 0x0083e2000c101124 */
[----:B0-----:R-:W-:Y:S01]  /*20c0*/  IMAD.X R21, R25, 0x1, R9, P1 ;  /* 0x0000000119157824 */ /* 0x001fe200008e0609 */
        /* <DEDUP_REMOVED lines=16> */
[----:B------:R-:W-:-:S05]  /*21d0*/  IADD3 R14, P1, PT, R17, R12, RZ ;  /* 0x0000000c110e7210 */ /* 0x000fca0007f3e0ff */
[----:B------:R-:W-:Y:S01]  /*21e0*/  IMAD.X R15, R25, 0x1, R13, P1 ;  /* 0x00000001190f7824 */ /* 0x000fe200008e060d */
[----:B-1----:R-:W2:Y:S04]  /*21f0*/  LD.E.U8 R11, desc[UR36][R8.64] ;  /* 0x00000024080b7980 */ /* 0x002ea8000c101100 */
[----:B------:R-:W3:Y:S01]  /*2200*/  LD.E.U8 R29, desc[UR36][R14.64] ;  /* 0x000000240e1d7980 */ /* 0x000ee2000c101100 */
[----:B------:R-:W-:-:S05]  /*2210*/  IADD3 R20, P1, PT, R17, R8, RZ ;  /* 0x0000000811147210 */ /* 0x000fca0007f3e0ff */
[----:B------:R-:W-:Y:S01]  /*2220*/  IMAD.X R21, R25, 0x1, R9, P1 ;  /* 0x0000000119157824 */ /* 0x000fe200008e0609 */
[----:B--2---:R-:W-:Y:S04]  /*2230*/  ST.E.U8 desc[UR36][R14.64], R11 ;  /* 0x0000000b0e007985 */ /* 0x004fe8000c101124 */
[----:B---3--:R0:W-:Y:S04]  /*2240*/  ST.E.U8 desc[UR36][R8.64], R29 ;  /* 0x0000001d08007985 */ /* 0x0081e8000c101124 */
[----:B------:R-:W2:Y:S01]  /*2250*/  LD.E.U8 R13, desc[UR36][R20.64] ;  /* 0x00000024140d7980 */ /* 0x000ea2000c101100 */
[----:B0-----:R-:W-:-:S05]  /*2260*/  IADD3 R8, P1, PT, R17, R14, RZ ;  /* 0x0000000e11087210 */ /* 0x001fca0007f3e0ff */
[----:B------:R-:W-:-:S05]  /*2270*/  IMAD.X R9, R25, 0x1, R15, P1 ;  /* 0x0000000119097824 */ /* 0x000fca00008e060f */
[----:B------:R-:W3:Y:S01]  /*2280*/  LD.E.U8 R29, desc[UR36][R8.64] ;  /* 0x00000024081d7980 */ /* 0x000ee2000c101100 */
[C---:B------:R-:W-:Y:S02]  /*2290*/  IADD3 R10, P2, PT, R17.reuse, R20, RZ ;  /* 0x00000014110a7210 */ /* 0x040fe40007f5e0ff */
[----:B------:R-:W-:-:S03]  /*22a0*/  IADD3 R12, P1, PT, R17, R8, RZ ;  /* 0x00000008110c7210 */ /* 0x000fc60007f3e0ff */
[C---:B------:R-:W-:Y:S01]  /*22b0*/  IMAD.X R11, R25.reuse, 0x1, R21, P2 ;  /* 0x00000001190b7824 */ /* 0x040fe200010e0615 */
[----:B--2---:R0:W-:Y:S02]  /*22c0*/  ST.E.U8 desc[UR36][R8.64], R13 ;  /* 0x0000000d08007985 */ /* 0x0041e4000c101124 */
[----:B0-----:R-:W-:Y:S02]  /*22d0*/  IMAD.X R13, R25, 0x1, R9, P1 ;  /* 0x00000001190d7824 */ /* 0x001fe400008e0609 */
[----:B---3--:R0:W-:Y:S04]  /*22e0*/  ST.E.U8 desc[UR36][R20.64], R29 ;  /* 0x0000001d14007985 */ /* 0x0081e8000c101124 */
[----:B------:R-:W2:Y:S04]  /*22f0*/  LD.E.U8 R14, desc[UR36][R10.64] ;  /* 0x000000240a0e7980 */ /* 0x000ea8000c101100 */
[----:B------:R-:W3:Y:S01]  /*2300*/  LD.E.U8 R15, desc[UR36][R12.64] ;  /* 0x000000240c0f7980 */ /* 0x000ee2000c101100 */
[----:B------:R-:W-:Y:S01]  /*2310*/  VIADD R28, R28, 0x8 ;  /* 0x000000081c1c7836 */ /* 0x000fe20000000000 */
[----:B------:R-:W-:-:S04]  /*2320*/  LOP3.LUT R9, R7, 0xfffffff8, RZ, 0xc0, !PT ;  /* 0xfffffff807097812 */ /* 0x000fc800078ec0ff */
[----:B------:R-:W-:Y:S01]  /*2330*/  ISETP.NE.AND P1, PT, R28, R9, PT ;  /* 0x000000091c00720c */ /* 0x000fe20003f25270 */
[----:B------:R-:W-:Y:S01]  /*2340*/  VIADD R26, R26, 0x8 ;  /* 0x000000081a1a7836 */ /* 0x000fe20000000000 */
[----:B--2---:R0:W-:Y:S04]  /*2350*/  ST.E.U8 desc[UR36][R12.64], R14 ;  /* 0x0000000e0c007985 */ /* 0x0041e8000c101124 */
[----:B---3--:R0:W-:Y:S07]  /*2360*/  ST.E.U8 desc[UR36][R10.64], R15 ;  /* 0x0000000f0a007985 */ /* 0x0081ee000c101124 */
[----:B------:R-:W-:Y:S05]  /*2370*/  @P1 BRA `(.L_x_80) ;  /* 0xfffffff800e41947 */ /* 0x000fea000383ffff */
.L_x_79:
[----:B------:R-:W-:Y:S05]  /*2380*/  BSYNC.RECONVERGENT B2 ;  /* 0x0000000000027941 */ /* 0x000fea0003800200 */
.L_x_78:
[----:B------:R-:W-:Y:S04]  /*2390*/  BSSY.RECONVERGENT B2, `(.L_x_81) ;  /* 0x0000053000027945 */ /* 0x000fe80003800200 */
[----:B------:R-:W-:Y:S05]  /*23a0*/  @!P0 BRA `(.L_x_82) ;  /* 0x0000000400448947 */ /* 0x000fea0003800000 */
[C---:B------:R-:W-:Y:S01]  /*23b0*/  VIADD R7, R24.reuse, 0xffffffff ;  /* 0xffffffff18077836 */ /* 0x040fe20000000000 */
[----:B------:R-:W-:Y:S01]  /*23c0*/  BSSY.RECONVERGENT B3, `(.L_x_83) ;  /* 0x0000028000037945 */ /* 0x000fe20003800200 */
[----:B------:R-:W-:-:S03]  /*23d0*/  LOP3.LUT P0, RZ, R24, 0x3, RZ, 0xc0, !PT ;  /* 0x0000000318ff7812 */ /* 0x000fc6000780c0ff */
[----:B------:R-:W-:-:S13]  /*23e0*/  ISETP.GE.U32.AND P1, PT, R7, 0x3, PT ;  /* 0x000000030700780c */ /* 0x000fda0003f26070 */
[----:B------:R-:W-:Y:S05]  /*23f0*/  @!P1 BRA `(.L_x_84) ;  /* 0x0000000000909947 */ /* 0x000fea0003800000 */
        /* <DEDUP_REMOVED lines=8> */
[----:B------:R-:W-:Y:S02]  /*2480*/  SHF.R.S32.HI R7, RZ, 0x1f, R17 ;  /* 0x0000001fff077819 */ /* 0x000fe40000011411 */
[----:B------:R-:W-:-:S05]  /*2490*/  IADD3 R20, P1, PT, R17, R12, RZ ;  /* 0x0000000c11147210 */ /* 0x000fca0007f3e0ff */
[----:B------:R-:W-:Y:S01]  /*24a0*/  IMAD.X R21, R7, 0x1, R13, P1 ;  /* 0x0000000107157824 */ /* 0x000fe200008e060d */
[----:B------:R-:W-:-:S05]  /*24b0*/  IADD3 R28, P1, PT, R17, R10, RZ ;  /* 0x0000000a111c7210 */ /* 0x000fca0007f3e0ff */
[----:B------:R-:W-:Y:S01]  /*24c0*/  IMAD.X R29, R7, 0x1, R11, P1 ;  /* 0x00000001071d7824 */ /* 0x000fe200008e060b */
[----:B--2---:R0:W-:Y:S04]  /*24d0*/  ST.E.U8 desc[UR36][R10.64], R25 ;  /* 0x000000190a007985 */ /* 0x0041e8000c101124 */
[----:B---3--:R-:W-:Y:S04]  /*24e0*/  ST.E.U8 desc[UR36][R12.64], R15 ;  /* 0x0000000f0c007985 */ /* 0x008fe8000c101124 */
[----:B------:R-:W2:Y:S04]  /*24f0*/  LD.E.U8 R9, desc[UR36][R20.64] ;  /* 0x0000002414097980 */ /* 0x000ea8000c101100 */
[----:B0-----:R-:W3:Y:S01]  /*2500*/  LD.E.U8 R25, desc[UR36][R28.64] ;  /* 0x000000241c197980 */ /* 0x001ee2000c101100 */
[----:B------:R-:W-:-:S02]  /*2510*/  IADD3 R8, P2, PT, R17, R20, RZ ;  /* 0x0000001411087210 */ /* 0x000fc40007f5e0ff */
[----:B------:R-:W-:-:S05]  /*2520*/  IADD3 R10, P1, PT, R17, R28, RZ ;  /* 0x0000001c110a7210 */ /* 0x000fca0007f3e0ff */
[C---:B------:R-:W-:Y:S01]  /*2530*/  IMAD.X R11, R7.reuse, 0x1, R29, P1 ;  /* 0x00000001070b7824 */ /* 0x040fe200008e061d */
[----:B--2---:R0:W-:Y:S04]  /*2540*/  ST.E.U8 desc[UR36][R28.64], R9 ;  /* 0x000000091c007985 */ /* 0x0041e8000c101124 */
[----:B---3--:R1:W-:Y:S01]  /*2550*/  ST.E.U8 desc[UR36][R20.64], R25 ;  /* 0x0000001914007985 */ /* 0x0083e2000c101124 */
[----:B0-----:R-:W-:-:S03]  /*2560*/  IMAD.X R9, R7, 0x1, R21, P2 ;  /* 0x0000000107097824 */ /* 0x001fc600010e0615 */
[----:B-1----:R-:W2:Y:S04]  /*2570*/  LD.E.U8 R25, desc[UR36][R10.64] ;  /* 0x000000240a197980 */ /* 0x002ea8000c101100 */
[----:B------:R-:W3:Y:S01]  /*2580*/  LD.E.U8 R21, desc[UR36][R8.64] ;  /* 0x0000002408157980 */ /* 0x000ee2000c101100 */
[C---:B------:R-:W-:Y:S02]  /*2590*/  IADD3 R12, P2, PT, R17.reuse, R8, RZ ;  /* 0x00000008110c7210 */ /* 0x040fe40007f5e0ff */
[----:B------:R-:W-:-:S03]  /*25a0*/  IADD3 R14, P1, PT, R17, R10, RZ ;  /* 0x0000000a110e7210 */ /* 0x000fc60007f3e0ff */
[C---:B------:R-:W-:Y:S02]  /*25b0*/  IMAD.X R13, R7.reuse, 0x1, R9, P2 ;  /* 0x00000001070d7824 */ /* 0x040fe400010e0609 */
[----:B------:R-:W-:Y:S01]  /*25c0*/  IMAD.X R15, R7, 0x1, R11, P1 ;  /* 0x00000001070f7824 */ /* 0x000fe200008e060b */
[----:B---3--:R1:W-:Y:S04]  /*25d0*/  ST.E.U8 desc[UR36][R10.64], R21 ;  /* 0x000000150a007985 */ /* 0x0083e8000c101124 */
[----:B--2---:R1:W-:Y:S04]  /*25e0*/  ST.E.U8 desc[UR36][R8.64], R25 ;  /* 0x0000001908007985 */ /* 0x0043e8000c101124 */
[----:B------:R-:W2:Y:S04]  /*25f0*/  LD.E.U8 R29, desc[UR36][R12.64] ;  /* 0x000000240c1d7980 */ /* 0x000ea8000c101100 */
[----:B------:R-:W3:Y:S01]  /*2600*/  LD.E.U8 R7, desc[UR36][R14.64] ;  /* 0x000000240e077980 */ /* 0x000ee2000c101100 */
[----:B------:R-:W-:-:S03]  /*2610*/  VIADD R26, R26, 0x4 ;  /* 0x000000041a1a7836 */ /* 0x000fc60000000000 */
[----:B--2---:R1:W-:Y:S04]  /*2620*/  ST.E.U8 desc[UR36][R14.64], R29 ;  /* 0x0000001d0e007985 */ /* 0x0043e8000c101124 */
[----:B---3--:R1:W-:Y:S02]  /*2630*/  ST.E.U8 desc[UR36][R12.64], R7 ;  /* 0x000000070c007985 */ /* 0x0083e4000c101124 */
.L_x_84:
[----:B------:R-:W-:Y:S05]  /*2640*/  BSYNC.RECONVERGENT B3 ;  /* 0x0000000000037941 */ /* 0x000fea0003800200 */
.L_x_83:
[----:B------:R-:W-:Y:S05]  /*2650*/  @!P0 BRA `(.L_x_82) ;  /* 0x0000000000988947 */ /* 0x000fea0003800000 */
[C---:B-1----:R-:W-:Y:S01]  /*2660*/  LOP3.LUT R7, R23.reuse, 0x3, RZ, 0xc0, !PT ;  /* 0x0000000317077812 */ /* 0x042fe200078ec0ff */
[----:B------:R-:W-:Y:S01]  /*2670*/  BSSY.RECONVERGENT B3, `(.L_x_85) ;  /* 0x0000019000037945 */ /* 0x000fe20003800200 */
[----:B------:R-:W-:Y:S02]  /*2680*/  LOP3.LUT R8, R23, 0x1, RZ, 0xc0, !PT ;  /* 0x0000000117087812 */ /* 0x000fe400078ec0ff */
[----:B------:R-:W-:Y:S02]  /*2690*/  ISETP.NE.AND P0, PT, R7, 0x1, PT ;  /* 0x000000010700780c */ /* 0x000fe40003f05270 */
[----:B------:R-:W-:-:S11]  /*26a0*/  ISETP.NE.U32.AND P1, PT, R8, 0x1, PT ;  /* 0x000000010800780c */ /* 0x000fd60003f25070 */
[----:B------:R-:W-:Y:S05]  /*26b0*/  @!P0 BRA `(.L_x_86) ;  /* 0x0000000000508947 */ /* 0x000fea0003800000 */
[CC--:B------:R-:W-:Y:S02]  /*26c0*/  IMAD R8, R17.reuse, R26.reuse, R22 ;  /* 0x0000001a11087224 */ /* 0x0c0fe400078e0216 */
[----:B------:R-:W-:-:S03]  /*26d0*/  IMAD R7, R17, R26, R0 ;  /* 0x0000001a11077224 */ /* 0x000fc600078e0200 */
[CC--:B0-----:R-:W-:Y:S02]  /*26e0*/  IADD3 R12, P2, PT, R8.reuse, R4.reuse, RZ ;  /* 0x00000004080c7210 */ /* 0x0c1fe40007f5e0ff */
[C---:B------:R-:W-:Y:S02]  /*26f0*/  IADD3 R14, P0, PT, R7.reuse, R4, RZ ;  /* 0x00000004070e7210 */ /* 0x040fe40007f1e0ff */
[-C--:B------:R-:W-:Y:S02]  /*2700*/  LEA.HI.X.SX32 R13, R8, R5.reuse, 0x1, P2 ;  /* 0x00000005080d7211 */ /* 0x080fe400010f0eff */
[----:B------:R-:W-:-:S03]  /*2710*/  LEA.HI.X.SX32 R15, R7, R5, 0x1, P0 ;  /* 0x00000005070f7211 */ /* 0x000fc600000f0eff */
[----:B------:R-:W2:Y:S04]  /*2720*/  LD.E.U8 R21, desc[UR36][R12.64] ;  /* 0x000000240c157980 */ /* 0x000ea8000c101100 */
[----:B------:R-:W3:Y:S01]  /*2730*/  LD.E.U8 R7, desc[UR36][R14.64] ;  /* 0x000000240e077980 */ /* 0x000ee2000c101100 */
[C---:B------:R-:W-:Y:S02]  /*2740*/  IADD3 R10, P0, PT, R17.reuse, R14, RZ ;  /* 0x0000000e110a7210 */ /* 0x040fe40007f1e0ff */
[----:B------:R-:W-:Y:S02]  /*2750*/  SHF.R.S32.HI R9, RZ, 0x1f, R17 ;  /* 0x0000001fff097819 */ /* 0x000fe40000011411 */
        /* <DEDUP_REMOVED lines=10> */
.L_x_86:
[----:B------:R-:W-:Y:S05]  /*2800*/  BSYNC.RECONVERGENT B3 ;  /* 0x0000000000037941 */ /* 0x000fea0003800200 */
.L_x_85:
[----:B------:R-:W-:Y:S05]  /*2810*/  @P1 BRA `(.L_x_82) ;  /* 0x0000000000281947 */ /* 0x000fea0003800000 */
[CC--:B-1----:R-:W-:Y:S02]  /*2820*/  IMAD R9, R17.reuse, R26.reuse, R22 ;  /* 0x0000001a11097224 */ /* 0x0c2fe400078e0216 */
[----:B------:R-:W-:-:S03]  /*2830*/  IMAD R7, R17, R26, R0 ;  /* 0x0000001a11077224 */ /* 0x000fc600078e0200 */
[-C--:B------:R-:W-:Y:S02]  /*2840*/  IADD3 R8, P1, PT, R9, R4.reuse, RZ ;  /* 0x0000000409087210 */ /* 0x080fe40007f3e0ff */
[----:B0-----:R-:W-:Y:S02]  /*2850*/  IADD3 R10, P0, PT, R7, R4, RZ ;  /* 0x00000004070a7210 */ /* 0x001fe40007f1e0ff */
[-C--:B------:R-:W-:Y:S02]  /*2860*/  LEA.HI.X.SX32 R9, R9, R5.reuse, 0x1, P1 ;  /* 0x0000000509097211 */ /* 0x080fe400008f0eff */
[----:B------:R-:W-:-:S03]  /*2870*/  LEA.HI.X.SX32 R11, R7, R5, 0x1, P0 ;  /* 0x00000005070b7211 */ /* 0x000fc600000f0eff */
[----:B------:R-:W2:Y:S04]  /*2880*/  LD.E.U8 R13, desc[UR36][R8.64] ;  /* 0x00000024080d7980 */ /* 0x000ea8000c101100 */
[----:B------:R-:W3:Y:S04]  /*2890*/  LD.E.U8 R7, desc[UR36][R10.64] ;  /* 0x000000240a077980 */ /* 0x000ee8000c101100 */
[----:B--2---:R2:W-:Y:S04]  /*28a0*/  ST.E.U8 desc[UR36][R10.64], R13 ;  /* 0x0000000d0a007985 */ /* 0x0045e8000c101124 */
[----:B---3--:R2:W-:Y:S02]  /*28b0*/  ST.E.U8 desc[UR36][R8.64], R7 ;  /* 0x0000000708007985 */ /* 0x0085e4000c101124 */
.L_x_82:
[----:B------:R-:W-:Y:S05]  /*28c0*/  BSYNC.RECONVERGENT B2 ;  /* 0x0000000000027941 */ /* 0x000fea0003800200 */
.L_x_81:
[----:B------:R-:W-:-:S05]  /*28d0*/  IMAD.MOV R27, RZ, RZ, -R27 ;  /* 0x000000ffff1b7224 */ /* 0x000fca00078e0a1b */
[----:B------:R-:W-:-:S07]  /*28e0*/  PRMT R27, R27, 0x7710, RZ ;  /* 0x000077101b1b7816 */ /* 0x000fce00000000ff */
.L_x_77:
[----:B------:R-:W-:Y:S05]  /*28f0*/  BSYNC.RECONVERGENT B1 ;  /* 0x0000000000017941 */ /* 0x000fea0003800200 */
.L_x_76:
[----:B01----:R-:W-:Y:S01]  /*2900*/  VIADD R14, R0, 0x1 ;  /* 0x00000001000e7836 */ /* 0x003fe20000000000 */
[----:B------:R-:W-:Y:S04]  /*2910*/  BSSY.RECONVERGENT B1, `(.L_x_87) ;  /* 0x00000bb000017945 */ /* 0x000fe80003800200 */
[----:B------:R-:W-:-:S13]  /*2920*/  ISETP.GE.AND P0, PT, R14, R17, PT ;  /* 0x000000110e00720c */ /* 0x000fda0003f06270 */
[----:B------:R-:W-:Y:S05]  /*2930*/  @P0 BRA `(.L_x_88) ;  /* 0x0000000800e00947 */ /* 0x000fea0003800000 */
[----:B--2---:R-:W-:-:S05]  /*2940*/  IMAD.IADD R13, R17, 0x1, -R0 ;  /* 0x00000001110d7824 */ /* 0x004fca00078e0a00 */
[----:B------:R-:W-:-:S07]  /*2950*/  LOP3.LUT R12, R13, 0xfffffff8, RZ, 0xc0, !PT ;  /* 0xfffffff80d0c7812 */ /* 0x000fce00078ec0ff */
.L_x_98:
[----:B--2---:R-:W-:-:S05]  /*2960*/  IMAD R7, R19, R0, RZ ;  /* 0x0000000013077224 */ /* 0x004fca00078e02ff */
[----:B01----:R-:W-:-:S04]  /*2970*/  IADD3 R8, P0, PT, R7, R4, RZ ;  /* 0x0000000407087210 */ /* 0x003fc80007f1e0ff */
[----:B------:R-:W-:Y:S01]  /*2980*/  LEA.HI.X.SX32 R9, R7, R5, 0x1, P0 ;  /* 0x0000000507097211 */ /* 0x000fe200000f0eff */
[----:B------:R-:W-:-:S04]  /*2990*/  IMAD R7, R17, R14, RZ ;  /* 0x0000000e11077224 */ /* 0x000fc800078e02ff */
[----:B------:R-:W-:Y:S01]  /*29a0*/  IMAD.IADD R11, R7, 0x1, R0 ;  /* 0x00000001070b7824 */ /* 0x000fe200078e0200 */
[----:B------:R-:W2:Y:S04]  /*29b0*/  LD.E.U8 R8, desc[UR36][R8.64] ;  /* 0x0000002408087980 */ /* 0x000ea8000c101100 */
[----:B------:R-:W-:-:S04]  /*29c0*/  IADD3 R10, P0, PT, R11, R4, RZ ;  /* 0x000000040b0a7210 */ /* 0x000fc80007f1e0ff */
[----:B------:R-:W-:-:S05]  /*29d0*/  LEA.HI.X.SX32 R11, R11, R5, 0x1, P0 ;  /* 0x000000050b0b7211 */ /* 0x000fca00000f0eff */
[----:B------:R0:W5:Y:S01]  /*29e0*/  LD.E.S8 R10, desc[UR36][R10.64] ;  /* 0x000000240a0a7980 */ /* 0x000162000c101300 */
[----:B------:R-:W-:Y:S02]  /*29f0*/  VIADD R20, R13, 0xffffffff ;  /* 0xffffffff0d147836 */ /* 0x000fe40000000000 */
[----:B------:R-:W-:-:S03]  /*2a00*/  VIADD R14, R14, 0x1 ;  /* 0x000000010e0e7836 */ /* 0x000fc60000000000 */
[----:B------:R-:W-:Y:S02]  /*2a10*/  ISETP.GE.U32.AND P3, PT, R20, 0x7, PT ;  /* 0x000000071400780c */ /* 0x000fe40003f66070 */
[----:B------:R-:W-:Y:S02]  /*2a20*/  ISETP.NE.AND P0, PT, R14, R17, PT ;  /* 0x000000110e00720c */ /* 0x000fe40003f05270 */
[----:B--2---:R-:W-:Y:S02]  /*2a30*/  VIMNMX.U16x2 R15, PT, PT, R8, 0x10001, !PT ;  /* 0x00010001080f7848 */ /* 0x004fe40007fe0200 */
[----:B------:R-:W-:Y:S02]  /*2a40*/  MOV R8, 0x2a70 ;  /* 0x00002a7000087802 */ /* 0x000fe40000000f00 */
[----:B0-----:R-:W-:-:S07]  /*2a50*/  PRMT R9, R15, 0x8880, RZ ;  /* 0x000088800f097816 */ /* 0x001fce00000000ff */
[----:B-----5:R-:W-:Y:S05]  /*2a60*/  CALL.REL.NOINC `($__internal_1_$__cuda_sm20_div_s16) ;  /* 0x0000001800e47944 */ /* 0x020fea0003c00000 */
[--C-:B------:R-:W-:Y:S01]  /*2a70*/  IMAD.IADD R8, R17, 0x1, -R0.reuse ;  /* 0x0000000111087824 */ /* 0x100fe200078e0a00 */
[----:B------:R-:W-:Y:S01]  /*2a80*/  BSSY.RECONVERGENT B2, `(.L_x_89) ;  /* 0x0000049000027945 */ /* 0x000fe20003800200 */
[----:B------:R-:W-:-:S03]  /*2a90*/  IMAD.MOV.U32 R20, RZ, RZ, R0 ;  /* 0x000000ffff147224 */ /* 0x000fc600078e0000 */
[----:B------:R-:W-:Y:S01]  /*2aa0*/  LOP3.LUT P2, RZ, R8, 0x7, RZ, 0xc0, !PT ;  /* 0x0000000708ff7812 */ /* 0x000fe2000784c0ff */
[----:B------:R-:W-:-:S12]  /*2ab0*/  @!P3 BRA `(.L_x_90) ;  /* 0x000000040014b947 */ /* 0x000fd80003800000 */
[----:B------:R-:W-:Y:S01]  /*2ac0*/  PRMT R21, R15, 0x9910, RZ ;  /* 0x000099100f157816 */ /* 0x000fe200000000ff */
[----:B------:R-:W-:Y:S02]  /*2ad0*/  IMAD.MOV.U32 R25, RZ, RZ, RZ ;  /* 0x000000ffff197224 */ /* 0x000fe400078e00ff */
[----:B------:R-:W-:-:S07]  /*2ae0*/  IMAD.MOV.U32 R20, RZ, RZ, R0 ;  /* 0x000000ffff147224 */ /* 0x000fce00078e0000 */
.L_x_91:
[--C-:B-1----:R-:W-:Y:S02]  /*2af0*/  IMAD.IADD R8, R16, 0x1, R20.reuse ;  /* 0x0000000110087824 */ /* 0x102fe400078e0214 */
[----:B------:R-:W-:-:S03]  /*2b00*/  IMAD.IADD R9, R7, 0x1, R20 ;  /* 0x0000000107097824 */ /* 0x000fc600078e0214 */
        /* <DEDUP_REMOVED lines=21> */
[----:B------:R-:W-:-:S05]  /*2c60*/  IMAD.MOV R28, RZ, RZ, -R28 ;  /* 0x000000ffff1c7224 */ /* 0x000fca00078e0a1c */
[----:B0-----:R-:W-:-:S05]  /*2c70*/  PRMT R29, R28, 0x7710, RZ ;  /* 0x000077101c1d7816 */ /* 0x001fca00000000ff */
        /* <DEDUP_REMOVED lines=27> */
[----:B0-----:R-:W-:Y:S02]  /*2e30*/  PRMT R29, R28, 0x7710, RZ ;  /* 0x000077101c1d7816 */ /* 0x001fe400000000ff */
[----:B------:R-:W3:Y:S03]  /*2e40*/  LD.E.U8 R28, desc[UR36][R8.64+0x7] ;  /* 0x00000724081c7980 */ /* 0x000ee6000c101100 */
[----:B--2---:R-:W-:-:S05]  /*2e50*/  IMAD.IADD R29, R22, 0x1, R29 ;  /* 0x00000001161d7824 */ /* 0x004fca00078e021d */
[----:B------:R1:W-:Y:S04]  /*2e60*/  ST.E.U8 desc[UR36][R8.64+0x6], R29 ;  /* 0x0000061d08007985 */ /* 0x0003e8000c101124 */
[----:B------:R-:W2:Y:S01]  /*2e70*/  LD.E.U8 R22, desc[UR36][R10.64+0x7] ;  /* 0x000007240a167980 */ /* 0x000ea2000c101100 */
[----:B------:R-:W-:-:S05]  /*2e80*/  VIADD R25, R25, 0x8 ;  /* 0x0000000819197836 */ /* 0x000fca0000000000 */
[----:B------:R-:W-:Y:S01]  /*2e90*/  ISETP.NE.AND P1, PT, R25, R12, PT ;  /* 0x0000000c1900720c */ /* 0x000fe20003f25270 */
[----:B------:R-:W-:Y:S02]  /*2ea0*/  VIADD R20, R20, 0x8 ;  /* 0x0000000814147836 */ /* 0x000fe40000000000 */
[----:B--2---:R-:W-:-:S04]  /*2eb0*/  IMAD R22, R22, R21, RZ ;  /* 0x0000001516167224 */ /* 0x004fc800078e02ff */
[----:B------:R-:W-:-:S05]  /*2ec0*/  IMAD.MOV R22, RZ, RZ, -R22 ;  /* 0x000000ffff167224 */ /* 0x000fca00078e0a16 */
[----:B------:R-:W-:-:S05]  /*2ed0*/  PRMT R22, R22, 0x7710, RZ ;  /* 0x0000771016167816 */ /* 0x000fca00000000ff */
[----:B---3--:R-:W-:-:S05]  /*2ee0*/  IMAD.IADD R28, R28, 0x1, R22 ;  /* 0x000000011c1c7824 */ /* 0x008fca00078e0216 */
[----:B------:R1:W-:Y:S01]  /*2ef0*/  ST.E.U8 desc[UR36][R8.64+0x7], R28 ;  /* 0x0000071c08007985 */ /* 0x0003e2000c101124 */
[----:B------:R-:W-:Y:S05]  /*2f00*/  @P1 BRA `(.L_x_91) ;  /* 0xfffffff800f81947 */ /* 0x000fea000383ffff */
.L_x_90:
[----:B------:R-:W-:Y:S05]  /*2f10*/  BSYNC.RECONVERGENT B2 ;  /* 0x0000000000027941 */ /* 0x000fea0003800200 */
.L_x_89:
[----:B------:R-:W-:Y:S04]  /*2f20*/  BSSY.RECONVERGENT B2, `(.L_x_92) ;  /* 0x0000058000027945 */ /* 0x000fe80003800200 */
[----:B------:R-:W-:Y:S05]  /*2f30*/  @!P2 BRA `(.L_x_93) ;  /* 0x000000040058a947 */ /* 0x000fea0003800000 */
[C---:B-1----:R-:W-:Y:S01]  /*2f40*/  VIADD R8, R24.reuse, 0xffffffff ;  /* 0xffffffff18087836 */ /* 0x042fe20000000000 */
[----:B------:R-:W-:Y:S01]  /*2f50*/  BSSY.RECONVERGENT B3, `(.L_x_94) ;  /* 0x0000028000037945 */ /* 0x000fe20003800200 */
[----:B------:R-:W-:-:S03]  /*2f60*/  LOP3.LUT P2, RZ, R24, 0x3, RZ, 0xc0, !PT ;  /* 0x0000000318ff7812 */ /* 0x000fc6000784c0ff */
[----:B------:R-:W-:-:S13]  /*2f70*/  ISETP.GE.U32.AND P1, PT, R8, 0x3, PT ;  /* 0x000000030800780c */ /* 0x000fda0003f26070 */
[----:B------:R-:W-:Y:S05]  /*2f80*/  @!P1 BRA `(.L_x_95) ;  /* 0x0000000000909947 */ /* 0x000fea0003800000 */
[----:B------:R-:W-:Y:S02]  /*2f90*/  IMAD.IADD R8, R16, 0x1, R20 ;  /* 0x0000000110087824 */ /* 0x000fe400078e0214 */
[----:B------:R-:W-:-:S03]  /*2fa0*/  IMAD.IADD R9, R20, 0x1, R7 ;  /* 0x0000000114097824 */ /* 0x000fc600078e0207 */
        /* <DEDUP_REMOVED lines=8> */
[----:B------:R-:W-:Y:S02]  /*3030*/  IMAD.MOV R25, RZ, RZ, -R26 ;  /* 0x000000ffff197224 */ /* 0x000fe400078e0a1a */
[----:B------:R-:W2:Y:S03]  /*3040*/  LD.E.U8 R26, desc[UR36][R8.64+0x1] ;  /* 0x00000124081a7980 */ /* 0x000ea6000c101100 */
[----:B------:R-:W-:-:S05]  /*3050*/  PRMT R25, R25, 0x7710, RZ ;  /* 0x0000771019197816 */ /* 0x000fca00000000ff */
[----:B---3--:R-:W-:-:S05]  /*3060*/  IMAD.IADD R25, R22, 0x1, R25 ;  /* 0x0000000116197824 */ /* 0x008fca00078e0219 */
        /* <DEDUP_REMOVED lines=22> */
.L_x_95:
[----:B------:R-:W-:Y:S05]  /*31d0*/  BSYNC.RECONVERGENT B3 ;  /* 0x0000000000037941 */ /* 0x000fea0003800200 */
.L_x_94:
[----:B------:R-:W-:Y:S05]  /*31e0*/  @!P2 BRA `(.L_x_93) ;  /* 0x0000000000aca947 */ /* 0x000fea0003800000 */
[C---:B-1----:R-:W-:Y:S01]  /*31f0*/  LOP3.LUT R8, R23.reuse, 0x3, RZ, 0xc0, !PT ;  /* 0x0000000317087812 */ /* 0x042fe200078ec0ff */
[----:B------:R-:W-:Y:S01]  /*3200*/  BSSY.RECONVERGENT B3, `(.L_x_96) ;  /* 0x000001a000037945 */ /* 0x000fe20003800200 */
[----:B------:R-:W-:Y:S02]  /*3210*/  LOP3.LUT P1, RZ, R23, 0x1, RZ, 0xc0, !PT ;  /* 0x0000000117ff7812 */ /* 0x000fe4000782c0ff */
[----:B------:R-:W-:-:S13]  /*3220*/  ISETP.NE.AND P2, PT, R8, 0x1, PT ;  /* 0x000000010800780c */ /* 0x000fda0003f45270 */
        /* <DEDUP_REMOVED lines=23> */
.L_x_97:
[----:B------:R-:W-:Y:S05]  /*33a0*/  BSYNC.RECONVERGENT B3 ;  /* 0x0000000000037941 */ /* 0x000fea0003800200 */
.L_x_96:
[----:B------:R-:W-:Y:S05]  /*33b0*/  @!P1 BRA `(.L_x_93) ;  /* 0x0000000000389947 */ /* 0x000fea0003800000 */
[--C-:B0-----:R-:W-:Y:S02]  /*33c0*/  IMAD.IADD R9, R16, 0x1, R20.reuse ;  /* 0x0000000110097824 */ /* 0x101fe400078e0214 */
        /* <DEDUP_REMOVED lines=13> */
.L_x_93:
[----:B------:R-:W-:Y:S05]  /*34a0*/  BSYNC.RECONVERGENT B2 ;  /* 0x0000000000027941 */ /* 0x000fea0003800200 */
.L_x_92:
[----:B------:R-:W-:Y:S05]  /*34b0*/  @P0 BRA `(.L_x_98) ;  /* 0xfffffff400280947 */ /* 0x000fea000383ffff */
.L_x_88:
[----:B------:R-:W-:Y:S05]  /*34c0*/  BSYNC.RECONVERGENT B1 ;  /* 0x0000000000017941 */ /* 0x000fea0003800200 */
.L_x_87:
[----:B------:R-:W-:Y:S02]  /*34d0*/  VIADD R0, R0, 0x1 ;  /* 0x0000000100007836 */ /* 0x000fe40000000000 */
[----:B------:R-:W-:Y:S02]  /*34e0*/  VIADD R6, R6, 0x1 ;  /* 0x0000000106067836 */ /* 0x000fe40000000000 */
[----:B------:R-:W-:Y:S01]  /*34f0*/  VIADD R3, R3, 0x1 ;  /* 0x0000000103037836 */ /* 0x000fe20000000000 */
[----:B------:R-:W-:-:S13]  /*3500*/  ISETP.NE.AND P0, PT, R0, R17, PT ;  /* 0x000000110000720c */ /* 0x000fda0003f05270 */
[----:B------:R-:W-:Y:S05]  /*3510*/  @P0 BRA `(.L_x_99) ;  /* 0xffffffd800a80947 */ /* 0x000fea000383ffff */
[----:B------:R-:W-:Y:S05]  /*3520*/  BSYNC.RECONVERGENT B0 ;  /* 0x0000000000007941 */ /* 0x000fea0003800200 */
.L_x_66:
[----:B------:R-:W-:-:S13]  /*3530*/  ISETP.GE.AND P0, PT, R19, 0x2, PT ;  /* 0x000000021300780c */ /* 0x000fda0003f06270 */
[----:B------:R-:W-:Y:S05]  /*3540*/  @!P0 BRA `(.L_x_65) ;  /* 0x0000000c00e88947 */ /* 0x000fea0003800000 */
[----:B------:R-:W-:Y:S01]  /*3550*/  VIADD R3, R19, 0xfffffffe ;  /* 0xfffffffe13037836 */ /* 0x000fe20000000000 */
[----:B------:R-:W-:Y:S01]  /*3560*/  LOP3.LUT R0, R17, 0xf, RZ, 0xc0, !PT ;  /* 0x0000000f11007812 */ /* 0x000fe200078ec0ff */
[----:B--2---:R-:W-:-:S03]  /*3570*/  IMAD.MOV.U32 R7, RZ, RZ, RZ ;  /* 0x000000ffff077224 */ /* 0x004fc600078e00ff */
[----:B------:R-:W-:Y:S02]  /*3580*/  ISETP.GE.U32.AND P1, PT, R3, 0xf, PT ;  /* 0x0000000f0300780c */ /* 0x000fe40003f26070 */
[----:B------:R-:W-:-:S11]  /*3590*/  ISETP.NE.AND P0, PT, R0, RZ, PT ;  /* 0x000000ff0000720c */ /* 0x000fd60003f05270 */
[----:B------:R-:W-:Y:S05]  /*35a0*/  @!P1 BRA `(.L_x_100) ;  /* 0x0000000400e09947 */ /* 0x000fea0003800000 */
[----:B------:R-:W-:Y:S01]  /*35b0*/  BSSY.RECONVERGENT B0, `(.L_x_100) ;  /* 0x0000077000007945 */ /* 0x000fe20003800200 */
[----:B------:R-:W-:Y:S01]  /*35c0*/  LOP3.LUT R7, R17, 0xfffffff0, RZ, 0xc0, !PT ;  /* 0xfffffff011077812 */ /* 0x000fe200078ec0ff */
[----:B------:R-:W-:-:S07]  /*35d0*/  IMAD.MOV.U32 R3, RZ, RZ, RZ ;  /* 0x000000ffff037224 */ /* 0x000fce00078e00ff */
.L_x_101:
[----:B------:R-:W-:-:S05]  /*35e0*/  IMAD R6, R19, R3, RZ ;  /* 0x0000000313067224 */ /* 0x000fca00078e02ff */
[----:B-1----:R-:W-:Y:S01]  /*35f0*/  IADD3 R28, P1, PT, R6, R4, RZ ;  /* 0x00000004061c7210 */ /* 0x002fe20007f3e0ff */
[----:B------:R-:W-:-:S03]  /*3600*/  IMAD R10, R17, R3, R17 ;  /* 0x00000003110a7224 */ /* 0x000fc600078e0211 */
[----:B------:R-:W-:Y:S02]  /*3610*/  LEA.HI.X.SX32 R29, R6, R5, 0x1, P1 ;  /* 0x00000005061d7211 */ /* 0x000fe400008f0eff */
[--C-:B------:R-:W-:Y:S02]  /*3620*/  SHF.R.S32.HI R6, RZ, 0x1f, R3.reuse ;  /* 0x0000001fff067819 */ /* 0x100fe40000011403 */
[----:B0-----:R-:W-:Y:S01]  /*3630*/  SHF.R.S32.HI R8, RZ, 0x1f, R10 ;  /* 0x0000001fff087819 */ /* 0x001fe2000001140a */
[----:B------:R-:W2:Y:S01]  /*3640*/  LD.E.U8 R28, desc[UR36][R28.64] ;  /* 0x000000241c1c7980 */ /* 0x000ea2000c101100 */
[----:B------:R-:W-:-:S04]  /*3650*/  IADD3 R12, P1, P2, R4, R10, R3 ;  /* 0x0000000a040c7210 */ /* 0x000fc80007a3e003 */
[----:B------:R-:W-:-:S05]  /*3660*/  IADD3.X R13, PT, PT, R5, R8, R6, P1, P2 ;  /* 0x00000008050d7210 */ /* 0x000fca0000fe4406 */
[----:B------:R0:W3:Y:S01]  /*3670*/  LD.E.U8 R8, desc[UR36][R12.64+0x1] ;  /* 0x000001240c087980 */ /* 0x0000e2000c101100 */
[----:B------:R-:W-:-:S04]  /*3680*/  IMAD.IADD R10, R17, 0x1, R10 ;  /* 0x00000001110a7824 */ /* 0x000fc800078e020a */
[--C-:B------:R-:W-:Y:S01]  /*3690*/  IMAD.IADD R14, R17, 0x1, R10.reuse ;  /* 0x00000001110e7824 */ /* 0x100fe200078e020a */
[----:B------:R-:W-:Y:S02]  /*36a0*/  SHF.R.S32.HI R9, RZ, 0x1f, R10 ;  /* 0x0000001fff097819 */ /* 0x000fe4000001140a */
[----:B------:R-:W-:-:S04]  /*36b0*/  IADD3 R20, P1, P2, R4, R10, R3 ;  /* 0x0000000a04147210 */ /* 0x000fc80007a3e003 */
[----:B------:R-:W-:Y:S02]  /*36c0*/  IADD3.X R21, PT, PT, R5, R9, R6, P1, P2 ;  /* 0x0000000905157210 */ /* 0x000fe40000fe4406 */
[--C-:B------:R-:W-:Y:S02]  /*36d0*/  SHF.R.S32.HI R11, RZ, 0x1f, R14.reuse ;  /* 0x0000001fff0b7819 */ /* 0x100fe4000001140e */
[----:B------:R-:W-:Y:S01]  /*36e0*/  IADD3 R10, P1, P2, R4, R14, R3 ;  /* 0x0000000e040a7210 */ /* 0x000fe20007a3e003 */
[----:B------:R1:W4:Y:S01]  /*36f0*/  LD.E.U8 R9, desc[UR36][R20.64+0x2] ;  /* 0x0000022414097980 */ /* 0x000322000c101100 */
[----:B------:R-:W-:Y:S02]  /*3700*/  IMAD.IADD R16, R17, 0x1, R14 ;  /* 0x0000000111107824 */ /* 0x000fe400078e020e */
[----:B------:R-:W-:-:S03]  /*3710*/  IADD3.X R11, PT, PT, R5, R11, R6, P1, P2 ;  /* 0x0000000b050b7210 */ /* 0x000fc60000fe4406 */
[--C-:B0-----:R-:W-:Y:S02]  /*3720*/  SHF.R.S32.HI R13, RZ, 0x1f, R16.reuse ;  /* 0x0000001fff0d7819 */ /* 0x101fe40000011410 */
[----:B------:R0:W5:Y:S01]  /*3730*/  LD.E.U8 R14, desc[UR36][R10.64+0x3] ;  /* 0x000003240a0e7980 */ /* 0x000162000c101100 */
[----:B------:R-:W-:Y:S01]  /*3740*/  IADD3 R12, P1, P2, R4, R16, R3 ;  /* 0x00000010040c7210 */ /* 0x000fe20007a3e003 */
[----:B------:R-:W-:-:S03]  /*3750*/  IMAD.IADD R16, R17, 0x1, R16 ;  /* 0x0000000111107824 */ /* 0x000fc600078e0210 */
[----:B------:R-:W-:Y:S02]  /*3760*/  IADD3.X R13, PT, PT, R5, R13, R6, P1, P2 ;  /* 0x0000000d050d7210 */ /* 0x000fe40000fe4406 */
[--C-:B-1----:R-:W-:Y:S02]  /*3770*/  SHF.R.S32.HI R21, RZ, 0x1f, R16.reuse ;  /* 0x0000001fff157819 */ /* 0x102fe40000011410 */
[----:B------:R-:W-:Y:S01]  /*3780*/  IADD3 R20, P1, P2, R4, R16, R3 ;  /* 0x0000001004147210 */ /* 0x000fe20007a3e003 */
[----:B------:R1:W5:Y:S01]  /*3790*/  LD.E.U8 R15, desc[UR36][R12.64+0x4] ;  /* 0x000004240c0f7980 */ /* 0x000362000c101100 */
        /* <DEDUP_REMOVED lines=22> */
[--C-:B------:R-:W-:Y:S02]  /*3900*/  SHF.R.S32.HI R23, RZ, 0x1f, R22.reuse ;  /* 0x0000001fff177819 */ /* 0x100fe40000011416 */
[----:B------:R1:W5:Y:S01]  /*3910*/  LD.E.U8 R29, desc[UR36][R10.64+0x9] ;  /* 0x000009240a1d7980 */ /* 0x000362000c101100 */
[----:B0-----:R-:W-:Y:S01]  /*3920*/  IADD3 R12, P1, P2, R4, R22, R3 ;  /* 0x00000016040c7210 */ /* 0x001fe20007a3e003 */
[----:B------:R-:W-:-:S03]  /*3930*/  IMAD.IADD R22, R17, 0x1, R22 ;  /* 0x0000000111167824 */ /* 0x000fc600078e0216 */
[----:B------:R-:W-:Y:S02]  /*3940*/  IADD3.X R13, PT, PT, R5, R23, R6, P1, P2 ;  /* 0x00000017050d7210 */ /* 0x000fe40000fe4406 */
[--C-:B-1----:R-:W-:Y:S02]  /*3950*/  SHF.R.S32.HI R21, RZ, 0x1f, R22.reuse ;  /* 0x0000001fff157819 */ /* 0x102fe40000011416 */
[----:B------:R-:W-:Y:S01]  /*3960*/  IADD3 R20, P1, P2, R4, R22, R3 ;  /* 0x0000001604147210 */ /* 0x000fe20007a3e003 */
[----:B------:R-:W5:Y:S01]  /*3970*/  LD.E.U8 R12, desc[UR36][R12.64+0xa] ;  /* 0x00000a240c0c7980 */ /* 0x000f62000c101100 */
[----:B------:R-:W-:Y:S02]  /*3980*/  IMAD.IADD R10, R17, 0x1, R22 ;  /* 0x00000001110a7824 */ /* 0x000fe400078e0216 */
[----:B------:R-:W-:-:S03]  /*3990*/  IADD3.X R21, PT, PT, R5, R21, R6, P1, P2 ;  /* 0x0000001505157210 */ /* 0x000fc60000fe4406 */
[----:B------:R-:W-:Y:S02]  /*39a0*/  SHF.R.S32.HI R23, RZ, 0x1f, R10 ;  /* 0x0000001fff177819 */ /* 0x000fe4000001140a */
[----:B------:R-:W-:Y:S01]  /*39b0*/  IADD3 R22, P1, P2, R4, R10, R3 ;  /* 0x0000000a04167210 */ /* 0x000fe20007a3e003 */
[----:B------:R0:W5:Y:S01]  /*39c0*/  LD.E.U8 R13, desc[UR36][R20.64+0xb] ;  /* 0x00000b24140d7980 */ /* 0x000162000c101100 */
[----:B------:R-:W-:Y:S02]  /*39d0*/  PRMT R11, R27, 0x9910, RZ ;  /* 0x000099101b0b7816 */ /* 0x000fe400000000ff */
[----:B------:R-:W-:-:S05]  /*39e0*/  IADD3.X R23, PT, PT, R5, R23, R6, P1, P2 ;  /* 0x0000001705177210 */ /* 0x000fca0000fe4406 */
[----:B------:R1:W5:Y:S01]  /*39f0*/  LD.E.U8 R27, desc[UR36][R22.64+0xc] ;  /* 0x00000c24161b7980 */ /* 0x000362000c101100 */
[----:B0-----:R-:W-:-:S05]  /*3a00*/  IMAD.IADD R20, R17, 0x1, R10 ;  /* 0x0000000111147824 */ /* 0x001fca00078e020a */
[----:B------:R-:W-:Y:S01]  /*3a10*/  IADD3 R10, P1, P2, R4, R20, R3 ;  /* 0x00000014040a7210 */ /* 0x000fe20007a3e003 */
[----:B--2---:R-:W-:Y:S01]  /*3a20*/  IMAD R28, R28, R11, RZ ;  /* 0x0000000b1c1c7224 */ /* 0x004fe200078e02ff */
[--C-:B------:R-:W-:Y:S01]  /*3a30*/  SHF.R.S32.HI R11, RZ, 0x1f, R20.reuse ;  /* 0x0000001fff0b7819 */ /* 0x100fe20000011414 */
[----:B------:R-:W-:-:S03]  /*3a40*/  IMAD.IADD R20, R17, 0x1, R20 ;  /* 0x0000000111147824 */ /* 0x000fc600078e0214 */
[----:B------:R-:W-:Y:S02]  /*3a50*/  IADD3.X R11, PT, PT, R5, R11, R6, P1, P2 ;  /* 0x0000000b050b7210 */ /* 0x000fe40000fe4406 */
[----:B------:R-:W-:Y:S02]  /*3a60*/  PRMT R21, R28, 0x9910, RZ ;  /* 0x000099101c157816 */ /* 0x000fe400000000ff */
[----:B-1----:R-:W-:Y:S01]  /*3a70*/  IADD3 R22, P1, P2, R4, R20, R3 ;  /* 0x0000001404167210 */ /* 0x002fe20007a3e003 */
[----:B------:R-:W2:Y:S02]  /*3a80*/  LD.E.U8 R10, desc[UR36][R10.64+0xd] ;  /* 0x00000d240a0a7980 */ /* 0x000ea4000c101100 */
[----:B---3--:R-:W-:Y:S01]  /*3a90*/  IMAD R8, R8, R21, RZ ;  /* 0x0000001508087224 */ /* 0x008fe200078e02ff */
[--C-:B------:R-:W-:Y:S01]  /*3aa0*/  SHF.R.S32.HI R21, RZ, 0x1f, R20.reuse ;  /* 0x0000001fff157819 */ /* 0x100fe20000011414 */
[----:B------:R-:W-:-:S03]  /*3ab0*/  IMAD.IADD R20, R17, 0x1, R20 ;  /* 0x0000000111147824 */ /* 0x000fc600078e0214 */
[C---:B------:R-:W-:Y:S02]  /*3ac0*/  IADD3.X R23, PT, PT, R5.reuse, R21, R6, P1, P2 ;  /* 0x0000001505177210 */ /* 0x040fe40000fe4406 */
[----:B------:R-:W-:Y:S02]  /*3ad0*/  SHF.R.S32.HI R21, RZ, 0x1f, R20 ;  /* 0x0000001fff157819 */ /* 0x000fe40000011414 */
[----:B------:R-:W-:Y:S01]  /*3ae0*/  IADD3 R20, P1, P2, R4, R20, R3 ;  /* 0x0000001404147210 */ /* 0x000fe20007a3e003 */
[----:B------:R-:W3:Y:S03]  /*3af0*/  LD.E.U8 R22, desc[UR36][R22.64+0xe] ;  /* 0x00000e2416167980 */ /* 0x000ee6000c101100 */
[----:B------:R-:W-:-:S05]  /*3b00*/  IADD3.X R21, PT, PT, R5, R21, R6, P1, P2 ;  /* 0x0000001505157210 */ /* 0x000fca0000fe4406 */
[----:B------:R-:W3:Y:S01]  /*3b10*/  LD.E.U8 R20, desc[UR36][R20.64+0xf] ;  /* 0x00000f2414147980 */ /* 0x000ee2000c101100 */
        /* <DEDUP_REMOVED lines=22> */
[----:B------:R-:W-:Y:S01]  /*3c80*/  PRMT R9, R27, 0x9910, RZ ;  /* 0x000099101b097816 */ /* 0x000fe200000000ff */
[----:B------:R-:W-:-:S05]  /*3c90*/  VIADD R3, R3, 0x10 ;  /* 0x0000001003037836 */ /* 0x000fca0000000000 */
[----:B------:R-:W-:Y:S01]  /*3ca0*/  ISETP.NE.AND P1, PT, R3, R7, PT ;  /* 0x000000070300720c */ /* 0x000fe20003f25270 */
[----:B--2---:R-:W-:-:S05]  /*3cb0*/  IMAD R10, R10, R9, RZ ;  /* 0x000000090a0a7224 */ /* 0x004fca00078e02ff */
[----:B------:R-:W-:-:S05]  /*3cc0*/  PRMT R9, R10, 0x9910, RZ ;  /* 0x000099100a097816 */ /* 0x000fca00000000ff */
[----:B---3--:R-:W-:-:S05]  /*3cd0*/  IMAD R22, R22, R9, RZ ;  /* 0x0000000916167224 */ /* 0x008fca00078e02ff */
[----:B------:R-:W-:-:S05]  /*3ce0*/  PRMT R9, R22, 0x9910, RZ ;  /* 0x0000991016097816 */ /* 0x000fca00000000ff */
[----:B------:R-:W-:-:S05]  /*3cf0*/  IMAD R20, R20, R9, RZ ;  /* 0x0000000914147224 */ /* 0x000fca00078e02ff */
[----:B------:R-:W-:Y:S01]  /*3d00*/  PRMT R27, R20, 0x7610, R27 ;  /* 0x00007610141b7816 */ /* 0x000fe2000000001b */
[----:B------:R-:W-:Y:S06]  /*3d10*/  @P1 BRA `(.L_x_101) ;  /* 0xfffffff800301947 */ /* 0x000fec000383ffff */
[----:B------:R-:W-:Y:S05]  /*3d20*/  BSYNC.RECONVERGENT B0 ;  /* 0x0000000000007941 */ /* 0x000fea0003800200 */
.L_x_100:
[----:B------:R-:W-:Y:S05]  /*3d30*/  @!P0 BRA `(.L_x_65) ;  /* 0x0000000400ec8947 */ /* 0x000fea0003800000 */
[----:B------:R-:W-:Y:S02]  /*3d40*/  ISETP.GE.U32.AND P1, PT, R0, 0x8, PT ;  /* 0x000000080000780c */ /* 0x000fe40003f26070 */
[----:B01----:R-:W-:-:S04]  /*3d50*/  LOP3.LUT R21, R17, 0x7, RZ, 0xc0, !PT ;  /* 0x0000000711157812 */ /* 0x003fc800078ec0ff */
[----:B------:R-:W-:-:S07]  /*3d60*/  ISETP.NE.AND P0, PT, R21, RZ, PT ;  /* 0x000000ff1500720c */ /* 0x000fce0003f05270 */
[----:B------:R-:W-:Y:S06]  /*3d70*/  @!P1 BRA `(.L_x_102) ;  /* 0x0000000000e89947 */ /* 0x000fec0003800000 */
[----:B------:R-:W-:-:S05]  /*3d80*/  IMAD R0, R19, R7, RZ ;  /* 0x0000000713007224 */ /* 0x000fca00078e02ff */
[----:B------:R-:W-:-:S04]  /*3d90*/  IADD3 R10, P1, PT, R0, R4, RZ ;  /* 0x00000004000a7210 */ /* 0x000fc80007f3e0ff */
[----:B------:R-:W-:Y:S01]  /*3da0*/  LEA.HI.X.SX32 R11, R0, R5, 0x1, P1 ;  /* 0x00000005000b7211 */ /* 0x000fe200008f0eff */
[----:B------:R-:W-:Y:S01]  /*3db0*/  IMAD R0, R17, R7, R17 ;  /* 0x0000000711007224 */ /* 0x000fe200078e0211 */
[----:B------:R-:W-:-:S03]  /*3dc0*/  SHF.R.S32.HI R6, RZ, 0x1f, R7 ;  /* 0x0000001fff067819 */ /* 0x000fc60000011407 */
[----:B------:R0:W2:Y:S01]  /*3dd0*/  LD.E.U8 R3, desc[UR36][R10.64] ;  /* 0x000000240a037980 */ /* 0x0000a2000c101100 */
[--C-:B------:R-:W-:Y:S01]  /*3de0*/  SHF.R.S32.HI R9, RZ, 0x1f, R0.reuse ;  /* 0x0000001fff097819 */ /* 0x100fe20000011400 */
[----:B------:R-:W-:Y:S01]  /*3df0*/  IMAD.IADD R12, R17, 0x1, R0 ;  /* 0x00000001110c7824 */ /* 0x000fe200078e0200 */
[----:B------:R-:W-:-:S04]  /*3e00*/  IADD3 R8, P1, P2, R4, R0, R7 ;  /* 0x0000000004087210 */ /* 0x000fc80007a3e007 */
[----:B------:R-:W-:Y:S02]  /*3e10*/  IADD3.X R9, PT, PT, R5, R9, R6, P1, P2 ;  /* 0x0000000905097210 */ /* 0x000fe40000fe4406 */
[--C-:B------:R-:W-:Y:S02]  /*3e20*/  SHF.R.S32.HI R13, RZ, 0x1f, R12.reuse ;  /* 0x0000001fff0d7819 */ /* 0x100fe4000001140c */
[----:B------:R-:W-:Y:S01]  /*3e30*/  IADD3 R14, P1, P2, R4, R12, R7 ;  /* 0x0000000c040e7210 */ /* 0x000fe20007a3e007 */
[----:B------:R1:W3:Y:S01]  /*3e40*/  LD.E.U8 R0, desc[UR36][R8.64+0x1] ;  /* 0x0000012408007980 */ /* 0x0002e2000c101100 */
[----:B------:R-:W-:Y:S02]  /*3e50*/  IMAD.IADD R12, R17, 0x1, R12 ;  /* 0x00000001110c7824 */ /* 0x000fe400078e020c */
[----:B------:R-:W-:-:S03]  /*3e60*/  IADD3.X R15, PT, PT, R5, R13, R6, P1, P2 ;  /* 0x0000000d050f7210 */ /* 0x000fc60000fe4406 */
[--C-:B0-----:R-:W-:Y:S02]  /*3e70*/  SHF.R.S32.HI R11, RZ, 0x1f, R12.reuse ;  /* 0x0000001fff0b7819 */ /* 0x101fe4000001140c */
[----:B------:R-:W4:Y:S01]  /*3e80*/  LD.E.U8 R14, desc[UR36][R14.64+0x2] ;  /* 0x000002240e0e7980 */ /* 0x000f22000c101100 */
        /* <DEDUP_REMOVED lines=10> */
[----:B------:R-:W-:Y:S01]  /*3f30*/  IADD3 R8, P1, P2, R4, R22, R7 ;  /* 0x0000001604087210 */ /* 0x000fe20007a3e007 */
[----:B------:R-:W-:-:S03]  /*3f40*/  IMAD.IADD R22, R17, 0x1, R22 ;  /* 0x0000000111167824 */ /* 0x000fc600078e0216 */
[----:B------:R-:W-:Y:S02]  /*3f50*/  IADD3.X R9, PT, PT, R5, R9, R6, P1, P2 ;  /* 0x0000000905097210 */ /* 0x000fe40000fe4406 */
[--C-:B0-----:R-:W-:Y:S02]  /*3f60*/  SHF.R.S32.HI R11, RZ, 0x1f, R22.reuse ;  /* 0x0000001fff0b7819 */ /* 0x101fe40000011416 */
[----:B------:R-:W-:Y:S01]  /*3f70*/  IADD3 R10, P1, P2, R4, R22, R7 ;  /* 0x00000016040a7210 */ /* 0x000fe20007a3e007 */
[----:B------:R-:W5:Y:S01]  /*3f80*/  LD.E.U8 R8, desc[UR36][R8.64+0x5] ;  /* 0x0000052408087980 */ /* 0x000f62000c101100 */
[----:B------:R-:W-:Y:S02]  /*3f90*/  IMAD.IADD R22, R17, 0x1, R22 ;  /* 0x0000000111167824 */ /* 0x000fe400078e0216 */
[----:B------:R-:W-:-:S03]  /*3fa0*/  IADD3.X R11, PT, PT, R5, R11, R6, P1, P2 ;  /* 0x0000000b050b7210 */ /* 0x000fc60000fe4406 */
[----:B-1----:R-:W-:Y:S02]  /*3fb0*/  SHF.R.S32.HI R13, RZ, 0x1f, R22 ;  /* 0x0000001fff0d7819 */ /* 0x002fe40000011416 */
[----:B------:R-:W5:Y:S01]  /*3fc0*/  LD.E.U8 R10, desc[UR36][R10.64+0x6] ;  /* 0x000006240a0a7980 */ /* 0x000f62000c101100 */
        /* <DEDUP_REMOVED lines=21> */
.L_x_102:
        /* <DEDUP_REMOVED lines=9> */
[--C-:B------:R-:W-:Y:S02]  /*41b0*/  SHF.R.S32.HI R16, RZ, 0x1f, R7.reuse ;  /* 0x0000001fff107819 */ /* 0x100fe40000011407 */
[--C-:B------:R-:W-:Y:S01]  /*41c0*/  SHF.R.S32.HI R10, RZ, 0x1f, R6.reuse ;  /* 0x0000001fff0a7819 */ /* 0x100fe20000011406 */
[----:B------:R0:W2:Y:S01]  /*41d0*/  LD.E.U8 R0, desc[UR36][R12.64] ;  /* 0x000000240c007980 */ /* 0x0000a2000c101100 */
[----:B------:R-:W-:Y:S01]  /*41e0*/  IADD3 R8, P1, P2, R4, R6, R7 ;  /* 0x0000000604087210 */ /* 0x000fe20007a3e007 */
[----:B------:R-:W-:-:S03]  /*41f0*/  IMAD.IADD R6, R17, 0x1, R6 ;  /* 0x0000000111067824 */ /* 0x000fc600078e0206 */
[----:B------:R-:W-:Y:S02]  /*4200*/  IADD3.X R9, PT, PT, R5, R10, R16, P1, P2 ;  /* 0x0000000a05097210 */ /* 0x000fe40000fe4410 */
[--C-:B------:R-:W-:Y:S02]  /*4210*/  SHF.R.S32.HI R3, RZ, 0x1f, R6.reuse ;  /* 0x0000001fff037819 */ /* 0x100fe40000011406 */
[----:B------:R-:W-:Y:S01]  /*4220*/  IADD3 R10, P1, P2, R4, R6, R7 ;  /* 0x00000006040a7210 */ /* 0x000fe20007a3e007 */
[----:B------:R-:W3:Y:S01]  /*4230*/  LD.E.U8 R8, desc[UR36][R8.64+0x1] ;  /* 0x0000012408087980 */ /* 0x000ee2000c101100 */
[----:B------:R-:W-:Y:S02]  /*4240*/  IMAD.IADD R6, R17, 0x1, R6 ;  /* 0x0000000111067824 */ /* 0x000fe400078e0206 */
[----:B------:R-:W-:-:S03]  /*4250*/  IADD3.X R11, PT, PT, R5, R3, R16, P1, P2 ;  /* 0x00000003050b7210 */ /* 0x000fc60000fe4410 */
[----:B------:R-:W-:Y:S02]  /*4260*/  SHF.R.S32.HI R3, RZ, 0x1f, R6 ;  /* 0x0000001fff037819 */ /* 0x000fe40000011406 */
[----:B------:R-:W4:Y:S01]  /*4270*/  LD.E.U8 R10, desc[UR36][R10.64+0x2] ;  /* 0x000002240a0a7980 */ /* 0x000f22000c101100 */
[----:B0-----:R-:W-:-:S04]  /*4280*/  IADD3 R12, P1, P2, R4, R6, R7 ;  /* 0x00000006040c7210 */ /* 0x001fc80007a3e007 */
        /* <DEDUP_REMOVED lines=12> */
.L_x_103:
        /* <DEDUP_REMOVED lines=26> */
.L_x_65:
[----:B--2---:R-:W2:Y:S01]  /*44f0*/  LDC.64 R6, c[0x0][0x390] ;  /* 0x0000e400ff067b82 */ /* 0x004ea20000000a00 */
[----:B------:R-:W-:Y:S01]  /*4500*/  IMAD.MOV R3, RZ, RZ, -R18 ;  /* 0x000000ffff037224 */ /* 0x000fe200078e0a12 */
[----:B------:R-:W-:-:S03]  /*4510*/  PRMT R0, R27, 0x8880, RZ ;  /* 0x000088801b007816 */ /* 0x000fc600000000ff */
[----:B------:R-:W-:Y:S01]  /*4520*/  IMAD R3, R3, UR39, R2 ;  /* 0x0000002703037c24 */ /* 0x000fe2000f8e0202 */
[----:B------:R-:W-:-:S03]  /*4530*/  PRMT R0, R0, 0x7710, RZ ;  /* 0x0000771000007816 */ /* 0x000fc600000000ff */
[----:B------:R-:W-:Y:S01]  /*4540*/  IMAD R19, R18, R19, R3 ;  /* 0x0000001312137224 */ /* 0x000fe200078e0203 */
[----:B------:R-:W-:-:S04]  /*4550*/  MOV R3, 0x8 ;  /* 0x0000000800037802 */ /* 0x000fc80000000f00 */
[----:B01----:R0:W1:Y:S01]  /*4560*/  LDC.64 R8, c[0x4][R3] ;  /* 0x0100000003087b82 */ /* 0x0030620000000a00 */
[----:B--2---:R-:W-:-:S05]  /*4570*/  IMAD.WIDE R6, R19, 0x2, R6 ;  /* 0x0000000213067825 */ /* 0x004fca00078e0206 */
[----:B------:R0:W-:Y:S02]  /*4580*/  STG.E.U16 desc[UR36][R6.64], R0 ;  /* 0x0000000006007986 */ /* 0x0001e4000c101524 */
[----:B------:R-:W-:-:S07]  /*4590*/  LEPC R20, `(.L_x_104) ;  /* 0x000000001014794e */ /* 0x000fce0000000000 */
[----:B01-3--:R-:W-:Y:S05]  /*45a0*/  CALL.ABS.NOINC R8 ;  /* 0x0000000008007343 */ /* 0x00bfea0003c00000 */
.L_x_104:
[----:B------:R-:W-:Y:S01]  /*45b0*/  UIMAD UR4, UR39, UR39, URZ ;  /* 0x00000027270472a4 */ /* 0x000fe2000f8e02ff */
[----:B------:R-:W-:-:S05]  /*45c0*/  VIADD R2, R2, UR38 ;  /* 0x0000002602027c36 */ /* 0x000fca0008000000 */
[----:B------:R-:W-:-:S13]  /*45d0*/  ISETP.GE.AND P0, PT, R2, UR4, PT ;  /* 0x0000000402007c0c */ /* 0x000fda000bf06270 */
[----:B------:R-:W-:Y:S05]  /*45e0*/  @!P0 BRA `(.L_x_105) ;  /* 0xffffffb800c08947 */ /* 0x000fea000383ffff */
[----:B------:R-:W-:Y:S05]  /*45f0*/  EXIT ;  /* 0x000000000000794d */ /* 0x000fea0003800000 */
        .weak           $__internal_1_$__cuda_sm20_div_s16
        .type           $__internal_1_$__cuda_sm20_div_s16,@function
        .size           $__internal_1_$__cuda_sm20_div_s16,(.L_x_108 - $__internal_1_$__cuda_sm20_div_s16)
$__internal_1_$__cuda_sm20_div_s16:
        /* <DEDUP_REMOVED lines=23> */
[----:B------:R-:W-:Y:S06]  /*4770*/  RET.REL.NODEC R8 `(_Z6kernelPcPiPs) ;  /* 0xffffffb808207950 */ /* 0x000fec0003c3ffff */
.L_x_106:
        /* <DEDUP_REMOVED lines=16> */
.L_x_108:


//--------------------- .nv.shared.reserved.0     --------------------------
	.section	.nv.shared.reserved.0,"aw",@nobits
	.weak		__nv_reservedSMEM_offset_0_alias
	.size		__nv_reservedSMEM_offset_0_alias, 0, 64
	.other		__nv_reservedSMEM_offset_0_alias,@"STO_CUDA_RESERVED_SHARED STV_DEFAULT"
__nv_reservedSMEM_offset_0_alias:
	.zero		0
	.zero		64


//--------------------- .nv.constant0._Z6kernelPiPs --------------------------
	.section	.nv.constant0._Z6kernelPiPs,"a",@progbits
	.sectionflags	@""
	.align	4
.nv.constant0._Z6kernelPiPs:
	.zero		912


//--------------------- .nv.constant0._Z6kernelPcPiPs --------------------------
	.section	.nv.constant0._Z6kernelPcPiPs,"a",@progbits
	.sectionflags	@""
	.align	4
.nv.constant0._Z6kernelPcPiPs:
	.zero		920


//--------------------- SYMBOLS --------------------------

	.type		.nv.reservedSmem.offset0,@object
	.size		.nv.reservedSmem.offset0,0x4
	.type		malloc,@function
	.type		free,@function
